def attn_fwd(
    Q,
    K,
    V,
    Out,
    Lse,
    sm_scale,
    stride_qz,
    stride_qh,
    stride_qm,
    stride_qk,
    stride_kz,
    stride_kh,
    stride_kn,
    stride_kk,
    stride_vz,
    stride_vh,
    stride_vn,
    stride_vk,
    stride_oz,
    stride_oh,
    stride_om,
    stride_ok,
    seqlen_q,
    seqlen_k,
    BLOCK_M: tl.constexpr,
    BLOCK_N: tl.constexpr,
    HEAD_DIM: tl.constexpr,
    CAUSAL: tl.constexpr,
):
    start_m = tl.program_id(0)
    off_hz = tl.program_id(1)
    q_off = off_hz * stride_qh
    k_off = off_hz * stride_kh
    v_off = off_hz * stride_vh
    offs_m = start_m * BLOCK_M + tl.arange(0, BLOCK_M)
    offs_d = tl.arange(0, HEAD_DIM)
    offs_n = tl.arange(0, BLOCK_N)
    q_ptrs = Q + q_off + offs_m[:, None] * stride_qm + offs_d[None, :] * stride_qk
    k_ptrs = K + k_off + offs_d[:, None] * stride_kk + offs_n[None, :] * stride_kn
    v_ptrs = V + v_off + offs_n[:, None] * stride_vn + offs_d[None, :] * stride_vk
    m_i = tl.full([BLOCK_M], float("-inf"), dtype=tl.float32)
    l_i = tl.zeros([BLOCK_M], dtype=tl.float32) + 1.0
    acc = tl.zeros([BLOCK_M, HEAD_DIM], dtype=tl.float32)
    q = tl.load(q_ptrs)
    acc, l_i, m_i = _attn_fwd_inner(
        acc,
        l_i,
        m_i,
        q,
        k_ptrs,
        v_ptrs,
        sm_scale,
        stride_kn,
        stride_vn,
        start_m,
        seqlen_k,
        BLOCK_M,
        BLOCK_N,
        HEAD_DIM,
        CAUSAL,
    )
    acc = acc / l_i[:, None]
    lse = m_i + tl.math.log2(l_i) / 1.4426950408889634
    o_ptrs = (
        Out
        + off_hz * stride_oh
        + offs_m[:, None] * stride_om
        + offs_d[None, :] * stride_ok
    )
    tl.store(o_ptrs, acc.to(Out.dtype.element_ty))
    tl.store(Lse + off_hz * seqlen_q + offs_m, lse)

# config = {"BLOCK_M": 64, "BLOCK_N": 64, "HEAD_DIM": 128, "arch": "sm_90", "causal": true, "dtype": "bf16", "num_stages": 2, "num_warps": 4}
# arch = sm_90


// ===== COMPILED SASS (sm_90a) =====

	.target	sm_90a

	.elftype	@"ET_EXEC"


//--------------------- .note.nv.tkinfo           --------------------------
	.section	.note.nv.tkinfo,"",@"SHT_NOTE"
	.sectionflags	@"SHF_NOTE_NV_TKINFO"
	.tkinfo
        /*0018*/ 	.word	0x00000002
        /*0030*/ 	.string	""
        /*0030*/ 	.string	"ptxas"
        /*0030*/ 	.string	"Cuda compilation tools, release 13.0, V13.0.88"
        /*0030*/ 	.string	"Build cuda_13.0.r13.0/compiler.36424714_0"
        /*0030*/ 	.string	"-v  -suppress-debug-info  -lineinfo  -arch sm_90a "



//--------------------- .note.nv.cuinfo           --------------------------
	.section	.note.nv.cuinfo,"",@"SHT_NOTE"
	.sectionflags	@"SHF_NOTE_NV_CUINFO"
        /*0018*/ 	.short	0x0002
        /*001a*/ 	.short	0x005a
        /*001c*/ 	.short	0x0082
	.zero		2


//--------------------- .nv.info                  --------------------------
	.section	.nv.info,"",@"SHT_CUDA_INFO"
	.align	4


	//----- nvinfo : EIATTR_REGCOUNT
	.align		4
        /*0000*/ 	.byte	0x04, 0x2f
        /*0002*/ 	.short	(.L_2 - .L_1)
	.align		4
.L_1:
        /*0004*/ 	.word	index@(attn_fwd)
        /*0008*/ 	.word	0x000000ff


	//----- nvinfo : EIATTR_FRAME_SIZE
	.align		4
.L_2:
        /*000c*/ 	.byte	0x04, 0x11
        /*000e*/ 	.short	(.L_4 - .L_3)
	.align		4
.L_3:
        /*0010*/ 	.word	index@(attn_fwd)
        /*0014*/ 	.word	0x00000140


	//----- nvinfo : EIATTR_MIN_STACK_SIZE
	.align		4
.L_4:
        /*0018*/ 	.byte	0x04, 0x12
        /*001a*/ 	.short	(.L_6 - .L_5)
	.align		4
.L_5:
        /*001c*/ 	.word	index@(attn_fwd)
        /*0020*/ 	.word	0x00000140
.L_6:


//--------------------- .nv.compat                --------------------------
	.section	.nv.compat,"",@"SHT_CUDA_COMPAT_INFO"
	.align	4
        /*0000*/ 	.byte	0x02, 0x09, 0x01, 0x00, 0x02, 0x02, 0x04, 0x00, 0x02, 0x05, 0x05, 0x00, 0x03, 0x07, 0x01, 0x01
        /*0010*/ 	.byte	0x02, 0x03, 0x00, 0x00, 0x02, 0x06, 0x01, 0x00, 0x04, 0x0b, 0x08, 0x00, 0x00, 0x00, 0x00, 0x00
        /*0020*/ 	.byte	0x00, 0x00, 0x00, 0x00


//--------------------- .nv.info.attn_fwd         --------------------------
	.section	.nv.info.attn_fwd,"",@"SHT_CUDA_INFO"
	.sectionflags	@""
	.align	4


	//----- nvinfo : EIATTR_CUDA_API_VERSION
	.align		4
        /*0000*/ 	.byte	0x04, 0x37
        /*0002*/ 	.short	(.L_8 - .L_7)
.L_7:
        /*0004*/ 	.word	0x00000082


	//----- nvinfo : EIATTR_KPARAM_INFO
	.align		4
.L_8:
        /*0008*/ 	.byte	0x04, 0x17
        /*000a*/ 	.short	(.L_10 - .L_9)
.L_9:
        /*000c*/ 	.word	0x00000000
        /*0010*/ 	.short	0x0019
        /*0012*/ 	.short	0x0080
        /*0014*/ 	.byte	0x00, 0xf4, 0x21, 0x00


	//----- nvinfo : EIATTR_KPARAM_INFO
	.align		4
.L_10:
        /*0018*/ 	.byte	0x04, 0x17
        /*001a*/ 	.short	(.L_12 - .L_11)
.L_11:
        /*001c*/ 	.word	0x00000000
        /*0020*/ 	.short	0x0018
        /*0022*/ 	.short	0x0078
        /*0024*/ 	.byte	0x00, 0xf4, 0x21, 0x00


	//----- nvinfo : EIATTR_KPARAM_INFO
	.align		4
.L_12:
        /*0028*/ 	.byte	0x04, 0x17
        /*002a*/ 	.short	(.L_14 - .L_13)
.L_13:
        /*002c*/ 	.word	0x00000000
        /*0030*/ 	.short	0x0017
        /*0032*/ 	.short	0x0070
        /*0034*/ 	.byte	0x00, 0xf0, 0x11, 0x00


	//----- nvinfo : EIATTR_KPARAM_INFO
	.align		4
.L_14:
        /*0038*/ 	.byte	0x04, 0x17
        /*003a*/ 	.short	(.L_16 - .L_15)
.L_15:
        /*003c*/ 	.word	0x00000000
        /*0040*/ 	.short	0x0016
        /*0042*/ 	.short	0x006c
        /*0044*/ 	.byte	0x00, 0xf0, 0x11, 0x00


	//----- nvinfo : EIATTR_KPARAM_INFO
	.align		4
.L_16:
        /*0048*/ 	.byte	0x04, 0x17
        /*004a*/ 	.short	(.L_18 - .L_17)
.L_17:
        /*004c*/ 	.word	0x00000000
        /*0050*/ 	.short	0x0015
        /*0052*/ 	.short	0x0068
        /*0054*/ 	.byte	0x00, 0xf0, 0x11, 0x00


	//----- nvinfo : EIATTR_KPARAM_INFO
	.align		4
.L_18:
        /*0058*/ 	.byte	0x04, 0x17
        /*005a*/ 	.short	(.L_20 - .L_19)
.L_19:
        /*005c*/ 	.word	0x00000000
        /*0060*/ 	.short	0x0014
        /*0062*/ 	.short	0x0064
        /*0064*/ 	.byte	0x00, 0xf0, 0x11, 0x00


	//----- nvinfo : EIATTR_KPARAM_INFO
	.align		4
.L_20:
        /*0068*/ 	.byte	0x04, 0x17
        /*006a*/ 	.short	(.L_22 - .L_21)
.L_21:
        /*006c*/ 	.word	0x00000000
        /*0070*/ 	.short	0x0013
        /*0072*/ 	.short	0x0060
        /*0074*/ 	.byte	0x00, 0xf0, 0x11, 0x00


	//----- nvinfo : EIATTR_KPARAM_INFO
	.align		4
.L_22:
        /*0078*/ 	.byte	0x04, 0x17
        /*007a*/ 	.short	(.L_24 - .L_23)
.L_23:
        /*007c*/ 	.word	0x00000000
        /*0080*/ 	.short	0x0012
        /*0082*/ 	.short	0x005c
        /*0084*/ 	.byte	0x00, 0xf0, 0x11, 0x00


	//----- nvinfo : EIATTR_KPARAM_INFO
	.align		4
.L_24:
        /*0088*/ 	.byte	0x04, 0x17
        /*008a*/ 	.short	(.L_26 - .L_25)
.L_25:
        /*008c*/ 	.word	0x00000000
        /*0090*/ 	.short	0x0011
        /*0092*/ 	.short	0x0058
        /*0094*/ 	.byte	0x00, 0xf0, 0x11, 0x00


	//----- nvinfo : EIATTR_KPARAM_INFO
	.align		4
.L_26:
        /*0098*/ 	.byte	0x04, 0x17
        /*009a*/ 	.short	(.L_28 - .L_27)
.L_27:
        /*009c*/ 	.word	0x00000000
        /*00a0*/ 	.short	0x0010
        /*00a2*/ 	.short	0x0054
        /*00a4*/ 	.byte	0x00, 0xf0, 0x11, 0x00


	//----- nvinfo : EIATTR_KPARAM_INFO
	.align		4
.L_28:
        /*00a8*/ 	.byte	0x04, 0x17
        /*00aa*/ 	.short	(.L_30 - .L_29)
.L_29:
        /*00ac*/ 	.word	0x00000000
        /*00b0*/ 	.short	0x000f
        /*00b2*/ 	.short	0x0050
        /*00b4*/ 	.byte	0x00, 0xf0, 0x11, 0x00


	//----- nvinfo : EIATTR_KPARAM_INFO
	.align		4
.L_30:
        /*00b8*/ 	.byte	0x04, 0x17
        /*00ba*/ 	.short	(.L_32 - .L_31)
.L_31:
        /*00bc*/ 	.word	0x00000000
        /*00c0*/ 	.short	0x000e
        /*00c2*/ 	.short	0x004c
        /*00c4*/ 	.byte	0x00, 0xf0, 0x11, 0x00


	//----- nvinfo : EIATTR_KPARAM_INFO
	.align		4
.L_32:
        /*00c8*/ 	.byte	0x04, 0x17
        /*00ca*/ 	.short	(.L_34 - .L_33)
.L_33:
        /*00cc*/ 	.word	0x00000000
        /*00d0*/ 	.short	0x000d
        /*00d2*/ 	.short	0x0048
        /*00d4*/ 	.byte	0x00, 0xf0, 0x11, 0x00


	//----- nvinfo : EIATTR_KPARAM_INFO
	.align		4
.L_34:
        /*00d8*/ 	.byte	0x04, 0x17
        /*00da*/ 	.short	(.L_36 - .L_35)
.L_35:
        /*00dc*/ 	.word	0x00000000
        /*00e0*/ 	.short	0x000c
        /*00e2*/ 	.short	0x0044
        /*00e4*/ 	.byte	0x00, 0xf0, 0x11, 0x00


	//----- nvinfo : EIATTR_KPARAM_INFO
	.align		4
.L_36:
        /*00e8*/ 	.byte	0x04, 0x17
        /*00ea*/ 	.short	(.L_38 - .L_37)
.L_37:
        /*00ec*/ 	.word	0x00000000
        /*00f0*/ 	.short	0x000b
        /*00f2*/ 	.short	0x0040
        /*00f4*/ 	.byte	0x00, 0xf0, 0x11, 0x00


	//----- nvinfo : EIATTR_KPARAM_INFO
	.align		4
.L_38:
        /*00f8*/ 	.byte	0x04, 0x17
        /*00fa*/ 	.short	(.L_40 - .L_39)
.L_39:
        /*00fc*/ 	.word	0x00000000
        /*0100*/ 	.short	0x000a
        /*0102*/ 	.short	0x003c
        /*0104*/ 	.byte	0x00, 0xf0, 0x11, 0x00


	//----- nvinfo : EIATTR_KPARAM_INFO
	.align		4
.L_40:
        /*0108*/ 	.byte	0x04, 0x17
        /*010a*/ 	.short	(.L_42 - .L_41)
.L_41:
        /*010c*/ 	.word	0x00000000
        /*0110*/ 	.short	0x0009
        /*0112*/ 	.short	0x0038
        /*0114*/ 	.byte	0x00, 0xf0, 0x11, 0x00


	//----- nvinfo : EIATTR_KPARAM_INFO
	.align		4
.L_42:
        /*0118*/ 	.byte	0x04, 0x17
        /*011a*/ 	.short	(.L_44 - .L_43)
.L_43:
        /*011c*/ 	.word	0x00000000
        /*0120*/ 	.short	0x0008
        /*0122*/ 	.short	0x0034
        /*0124*/ 	.byte	0x00, 0xf0, 0x11, 0x00


	//----- nvinfo : EIATTR_KPARAM_INFO
	.align		4
.L_44:
        /*0128*/ 	.byte	0x04, 0x17
        /*012a*/ 	.short	(.L_46 - .L_45)
.L_45:
        /*012c*/ 	.word	0x00000000
        /*0130*/ 	.short	0x0007
        /*0132*/ 	.short	0x0030
        /*0134*/ 	.byte	0x00, 0xf0, 0x11, 0x00


	//----- nvinfo : EIATTR_KPARAM_INFO
	.align		4
.L_46:
        /*0138*/ 	.byte	0x04, 0x17
        /*013a*/ 	.short	(.L_48 - .L_47)
.L_47:
        /*013c*/ 	.word	0x00000000
        /*0140*/ 	.short	0x0006
        /*0142*/ 	.short	0x002c
        /*0144*/ 	.byte	0x00, 0xf0, 0x11, 0x00


	//----- nvinfo : EIATTR_KPARAM_INFO
	.align		4
.L_48:
        /*0148*/ 	.byte	0x04, 0x17
        /*014a*/ 	.short	(.L_50 - .L_49)
.L_49:
        /*014c*/ 	.word	0x00000000
        /*0150*/ 	.short	0x0005
        /*0152*/ 	.short	0x0028
        /*0154*/ 	.byte	0x00, 0xf0, 0x11, 0x00


	//----- nvinfo : EIATTR_KPARAM_INFO
	.align		4
.L_50:
        /*0158*/ 	.byte	0x04, 0x17
        /*015a*/ 	.short	(.L_52 - .L_51)
.L_51:
        /*015c*/ 	.word	0x00000000
        /*0160*/ 	.short	0x0004
        /*0162*/ 	.short	0x0020
        /*0164*/ 	.byte	0x00, 0xf4, 0x21, 0x00


	//----- nvinfo : EIATTR_KPARAM_INFO
	.align		4
.L_52:
        /*0168*/ 	.byte	0x04, 0x17
        /*016a*/ 	.short	(.L_54 - .L_53)
.L_53:
        /*016c*/ 	.word	0x00000000
        /*0170*/ 	.short	0x0003
        /*0172*/ 	.short	0x0018
        /*0174*/ 	.byte	0x00, 0xf4, 0x21, 0x00


	//----- nvinfo : EIATTR_KPARAM_INFO
	.align		4
.L_54:
        /*0178*/ 	.byte	0x04, 0x17
        /*017a*/ 	.short	(.L_56 - .L_55)
.L_55:
        /*017c*/ 	.word	0x00000000
        /*0180*/ 	.short	0x0002
        /*0182*/ 	.short	0x0010
        /*0184*/ 	.byte	0x00, 0xf4, 0x21, 0x00


	//----- nvinfo : EIATTR_KPARAM_INFO
	.align		4
.L_56:
        /*0188*/ 	.byte	0x04, 0x17
        /*018a*/ 	.short	(.L_58 - .L_57)
.L_57:
        /*018c*/ 	.word	0x00000000
        /*0190*/ 	.short	0x0001
        /*0192*/ 	.short	0x0008
        /*0194*/ 	.byte	0x00, 0xf4, 0x21, 0x00


	//----- nvinfo : EIATTR_KPARAM_INFO
	.align		4
.L_58:
        /*0198*/ 	.byte	0x04, 0x17
        /*019a*/ 	.short	(.L_60 - .L_59)
.L_59:
        /*019c*/ 	.word	0x00000000
        /*01a0*/ 	.short	0x0000
        /*01a2*/ 	.short	0x0000
        /*01a4*/ 	.byte	0x00, 0xf4, 0x21, 0x00


	//----- nvinfo : EIATTR_SPARSE_MMA_MASK
	.align		4
.L_60:
        /*01a8*/ 	.byte	0x03, 0x50
        /*01aa*/ 	.short	0x0000


	//----- nvinfo : EIATTR_MAXREG_COUNT
	.align		4
        /*01ac*/ 	.byte	0x03, 0x1b
        /*01ae*/ 	.short	0x00ff


	//----- nvinfo : EIATTR_NUM_BARRIERS
	.align		4
        /*01b0*/ 	.byte	0x02, 0x4c
        /*01b2*/ 	.byte	0x01
	.zero		1


	//----- nvinfo : EIATTR_ANNOTATIONS
	.align		4
        /*01b4*/ 	.byte	0x04, 0x55
        /*01b6*/ 	.short	(.L_62 - .L_61)


	//   ....[0]....
.L_61:
        /*01b8*/ 	.word	0x00000001
        /*01bc*/ 	.byte	0x40, 0x1b, 0x00, 0x00, 0x01, 0x00, 0x00, 0x00, 0xe0, 0x1d, 0x00, 0x00, 0x01, 0x00, 0x00, 0x00
        /* <DEDUP_REMOVED lines=38> */
        /*042c*/ 	.byte	0x20, 0x57, 0x00, 0x00, 0x01, 0x00, 0x00, 0x00, 0x10, 0x6c, 0x00, 0x00


	//----- nvinfo : EIATTR_MERCURY_ISA_VERSION
	.align		4
.L_62:
        /*0438*/ 	.byte	0x03, 0x5f
        /*043a*/ 	.short	0x0101


	//----- nvinfo : EIATTR_COOP_GROUP_MASK_REGIDS
	.align		4
        /*043c*/ 	.byte	0x04, 0x29
        /*043e*/ 	.short	(.L_64 - .L_63)


	//   ....[0]....
.L_63:
        /*0440*/ 	.word	0xffffffff


	//   ....[1]....
        /*0444*/ 	.word	0xffffffff


	//   ....[2]....
        /*0448*/ 	.word	0xffffffff


	//   ....[3]....
        /*044c*/ 	.word	0xffffffff


	//   ....[4]....
        /*0450*/ 	.word	0xffffffff


	//   ....[5]....
        /*0454*/ 	.word	0xffffffff


	//   ....[6]....
        /*0458*/ 	.word	0xffffffff


	//   ....[7]....
        /*045c*/ 	.word	0xffffffff


	//----- nvinfo : EIATTR_COOP_GROUP_INSTR_OFFSETS
	.align		4
.L_64:
        /*0460*/ 	.byte	0x04, 0x28
        /*0462*/ 	.short	(.L_66 - .L_65)


	//   ....[0]....
.L_65:
        /*0464*/ 	.word	0x00005d00


	//   ....[1]....
        /*0468*/ 	.word	0x00005d60


	//   ....[2]....
        /*046c*/ 	.word	0x00006090


	//   ....[3]....
        /*0470*/ 	.word	0x00006120


	//   ....[4]....
        /*0474*/ 	.word	0x00007260


	//   ....[5]....
        /*0478*/ 	.word	0x00007280


	//   ....[6]....
        /*047c*/ 	.word	0x000072c0


	//   ....[7]....
        /*0480*/ 	.word	0x00007300


	//----- nvinfo : EIATTR_EXIT_INSTR_OFFSETS
	.align		4
.L_66:
        /*0484*/ 	.byte	0x04, 0x1c
        /*0486*/ 	.short	(.L_68 - .L_67)


	//   ....[0]....
.L_67:
        /*0488*/ 	.word	0x0000a140


	//   ....[1]....
        /*048c*/ 	.word	0x0000a170


	//----- nvinfo : EIATTR_REQNTID
	.align		4
.L_68:
        /*0490*/ 	.byte	0x04, 0x10
        /*0492*/ 	.short	(.L_70 - .L_69)
.L_69:
        /*0494*/ 	.word	0x00000080
        /*0498*/ 	.word	0x00000001
        /*049c*/ 	.word	0x00000001


	//----- nvinfo : EIATTR_CBANK_PARAM_SIZE
	.align		4
.L_70:
        /*04a0*/ 	.byte	0x03, 0x19
        /*04a2*/ 	.short	0x0088


	//----- nvinfo : EIATTR_PARAM_CBANK
	.align		4
        /*04a4*/ 	.byte	0x04, 0x0a
        /*04a6*/ 	.short	(.L_72 - .L_71)
	.align		4
.L_71:
        /*04a8*/ 	.word	index@(.nv.constant0.attn_fwd)
        /*04ac*/ 	.short	0x0210
        /*04ae*/ 	.short	0x0088


	//----- nvinfo : EIATTR_SW_WAR
	.align		4
.L_72:
        /*04b0*/ 	.byte	0x04, 0x36
        /*04b2*/ 	.short	(.L_74 - .L_73)
.L_73:
        /*04b4*/ 	.word	0x00000008
.L_74:


//--------------------- .nv.callgraph             --------------------------
	.section	.nv.callgraph,"",@"SHT_CUDA_CALLGRAPH"
	.align	4
	.sectionentsize	8
	.align		4
        /*0000*/ 	.word	0x00000000
	.align		4
        /*0004*/ 	.word	0xffffffff
	.align		4
        /*0008*/ 	.word	0x00000000
	.align		4
        /*000c*/ 	.word	0xfffffffe
	.align		4
        /*0010*/ 	.word	0x00000000
	.align		4
        /*0014*/ 	.word	0xfffffffd
	.align		4
        /*0018*/ 	.word	0x00000000
	.align		4
        /*001c*/ 	.word	0xfffffffc


//--------------------- .nv.constant4             --------------------------
	.section	.nv.constant4,"a",@progbits
	.align	8
	.align		8
.nv.constant4:
        /*0000*/ 	.dword	_$_str


//--------------------- .text.attn_fwd            --------------------------
	.section	.text.attn_fwd,"ax",@progbits
	.align	128
        .global         attn_fwd
        .type           attn_fwd,@function
        .size           attn_fwd,(.L_x_3 - attn_fwd)
        .other          attn_fwd,@"STO_CUDA_ENTRY STV_DEFAULT"
attn_fwd:
.text.attn_fwd:
[----:B------:R-:W0:Y:S01]  /*0000*/  LDC R1, c[0x0][0x28] ;  /* 0x00000a00ff017b82 */ /* 0x000e220000000800 */
[----:B------:R-:W1:Y:S07]  /*0010*/  S2R R6, SR_CTAID.X ;  /* 0x0000000000067919 */ /* 0x000e6e0000002500 */
[----:B------:R-:W2:Y:S01]  /*0020*/  S2UR UR7, SR_CTAID.Y ;  /* 0x00000000000779c3 */ /* 0x000ea20000002600 */
[----:B------:R-:W-:Y:S01]  /*0030*/  ULDC.64 UR4, c[0x0][0x240] ;  /* 0x0000900000047ab9 */ /* 0x000fe20000000a00 */
[----:B------:R-:W-:Y:S01]  /*0040*/  ULDC.64 UR18, c[0x0][0x208] ;  /* 0x0000820000127ab9 */ /* 0x000fe20000000a00 */
[----:B------:R-:W3:Y:S01]  /*0050*/  S2R R120, SR_TID.X ;  /* 0x0000000000787919 */ /* 0x000ee20000002100 */
[----:B0-----:R-:W-:-:S04]  /*0060*/  VIADD R1, R1, 0xfffffec0 ;  /* 0xfffffec001017836 */ /* 0x001fc80000000000 */
[----:B------:R-:W0:Y:S08]  /*0070*/  LDC R9, c[0x0][0x248] ;  /* 0x00009200ff097b82 */ /* 0x000e300000000800 */
[----:B------:R-:W4:Y:S01]  /*0080*/  LDC.64 R10, c[0x0][0x210] ;  /* 0x00008400ff0a7b82 */ /* 0x000f220000000a00 */
[----:B--2---:R-:W-:-:S04]  /*0090*/  UIMAD UR4, UR7, UR4, URZ ;  /* 0x00000004070472a4 */ /* 0x004fc8000f8e023f */
[----:B------:R-:W-:Y:S01]  /*00a0*/  USHF.L.U32 UR6, UR4, 0x1, URZ ;  /* 0x0000000104067899 */ /* 0x000fe2000800063f */
[----:B-1----:R-:W-:Y:S01]  /*00b0*/  IMAD.SHL.U32 R6, R6, 0x40, RZ ;  /* 0x0000004006067824 */ /* 0x002fe200078e00ff */
[----:B---3--:R-:W-:-:S04]  /*00c0*/  SHF.R.U32.HI R2, RZ, 0x6, R120 ;  /* 0x00000006ff027819 */ /* 0x008fc80000011678 */
[----:B------:R-:W-:Y:S02]  /*00d0*/  LOP3.LUT R0, R6, 0x3f, R120, 0xf8, !PT ;  /* 0x0000003f06007812 */ /* 0x000fe400078ef878 */
[----:B------:R-:W-:-:S03]  /*00e0*/  SGXT.U32 R2, R2, 0x1 ;  /* 0x000000010202781a */ /* 0x000fc60000000000 */
[----:B------:R-:W-:Y:S01]  /*00f0*/  IMAD R0, R0, UR5, RZ ;  /* 0x0000000500007c24 */ /* 0x000fe2000f8e02ff */
[----:B------:R-:W-:Y:S01]  /*0100*/  UIMAD.WIDE UR4, UR4, 0x2, URZ ;  /* 0x00000002040478a5 */ /* 0x000fe2000f8e023f */
[----:B0-----:R-:W-:Y:S02]  /*0110*/  IMAD R5, R2, R9, RZ ;  /* 0x0000000902057224 */ /* 0x001fe400078e02ff */
[C---:B------:R-:W-:Y:S02]  /*0120*/  IMAD.SHL.U32 R3, R0.reuse, 0x2, RZ ;  /* 0x0000000200037824 */ /* 0x040fe400078e00ff */
[----:B------:R-:W-:-:S03]  /*0130*/  IMAD.HI R0, R0, 0x2, RZ ;  /* 0x0000000200007827 */ /* 0x000fc600078e02ff */
[----:B----4-:R-:W-:Y:S01]  /*0140*/  IADD3 R4, P0, P1, R3, UR6, R10 ;  /* 0x0000000603047c10 */ /* 0x010fe2000f91e00a */
[----:B------:R-:W-:-:S03]  /*0150*/  IMAD R3, R9, 0x2, R5 ;  /* 0x0000000209037824 */ /* 0x000fc600078e0205 */
[----:B------:R-:W-:Y:S01]  /*0160*/  IADD3.X R0, R0, UR5, R11, P0, P1 ;  /* 0x0000000500007c10 */ /* 0x000fe200087e240b */
[----:B------:R-:W-:Y:S01]  /*0170*/  IMAD R7, R9, 0x2, R3 ;  /* 0x0000000209077824 */ /* 0x000fe200078e0203 */
[-C--:B------:R-:W-:Y:S02]  /*0180*/  LEA R10, P0, R5, R4.reuse, 0x1 ;  /* 0x00000004050a7211 */ /* 0x080fe400078008ff */
[----:B------:R-:W-:Y:S01]  /*0190*/  LEA R12, P1, R3, R4, 0x1 ;  /* 0x00000004030c7211 */ /* 0x000fe200078208ff */
[----:B------:R-:W-:Y:S01]  /*01a0*/  IMAD R17, R9, 0x2, R7 ;  /* 0x0000000209117824 */ /* 0x000fe200078e0207 */
[----:B------:R-:W-:Y:S02]  /*01b0*/  LEA.HI.X.SX32 R11, R5, R0, 0x1, P0 ;  /* 0x00000000050b7211 */ /* 0x000fe400000f0eff */
[----:B------:R-:W-:Y:S01]  /*01c0*/  LEA R14, P0, R7, R4, 0x1 ;  /* 0x00000004070e7211 */ /* 0x000fe200078008ff */
[----:B------:R-:W-:Y:S01]  /*01d0*/  IMAD R19, R9, 0x2, R17 ;  /* 0x0000000209137824 */ /* 0x000fe200078e0211 */
[----:B------:R-:W-:-:S02]  /*01e0*/  LEA.HI.X.SX32 R13, R3, R0, 0x1, P1 ;  /* 0x00000000030d7211 */ /* 0x000fc400008f0eff */
[----:B------:R-:W-:Y:S01]  /*01f0*/  LEA.HI.X.SX32 R15, R7, R0, 0x1, P0 ;  /* 0x00000000070f7211 */ /* 0x000fe200000f0eff */
[----:B------:R-:W-:Y:S01]  /*0200*/  IMAD R21, R9, 0x2, R19 ;  /* 0x0000000209157824 */ /* 0x000fe200078e0213 */
[----:B------:R0:W2:Y:S01]  /*0210*/  LDG.E.U16 R3, desc[UR18][R10.64] ;  /* 0x000000120a037981 */ /* 0x0000a2000c1e1500 */
[----:B------:R-:W-:-:S03]  /*0220*/  LEA R16, P0, R17, R4, 0x1 ;  /* 0x0000000411107211 */ /* 0x000fc600078008ff */
[----:B------:R1:W3:Y:S01]  /*0230*/  LDG.E.U16 R5, desc[UR18][R12.64] ;  /* 0x000000120c057981 */ /* 0x0002e2000c1e1500 */
[----:B------:R-:W-:Y:S02]  /*0240*/  LEA.HI.X.SX32 R17, R17, R0, 0x1, P0 ;  /* 0x0000000011117211 */ /* 0x000fe400000f0eff */
[-C--:B------:R-:W-:Y:S01]  /*0250*/  LEA R18, P1, R19, R4.reuse, 0x1 ;  /* 0x0000000413127211 */ /* 0x080fe200078208ff */
[----:B------:R4:W5:Y:S01]  /*0260*/  LDG.E.U16 R7, desc[UR18][R14.64] ;  /* 0x000000120e077981 */ /* 0x000962000c1e1500 */
[----:B------:R-:W-:Y:S01]  /*0270*/  LEA R20, P0, R21, R4, 0x1 ;  /* 0x0000000415147211 */ /* 0x000fe200078008ff */
[----:B0-----:R-:W-:Y:S01]  /*0280*/  IMAD R11, R9, 0x2, R21 ;  /* 0x00000002090b7824 */ /* 0x001fe200078e0215 */
[-C--:B------:R-:W-:Y:S01]  /*0290*/  LEA.HI.X.SX32 R19, R19, R0.reuse, 0x1, P1 ;  /* 0x0000000013137211 */ /* 0x080fe200008f0eff */
[----:B------:R-:W5:Y:S01]  /*02a0*/  LDG.E.U16 R8, desc[UR18][R16.64] ;  /* 0x0000001210087981 */ /* 0x000f62000c1e1500 */
[----:B------:R-:W-:Y:S01]  /*02b0*/  LEA.HI.X.SX32 R21, R21, R0, 0x1, P0 ;  /* 0x0000000015157211 */ /* 0x000fe200000f0eff */
[----:B-1----:R-:W-:Y:S01]  /*02c0*/  IMAD R13, R9, 0x2, R11 ;  /* 0x00000002090d7824 */ /* 0x002fe200078e020b */
[----:B------:R-:W-:Y:S01]  /*02d0*/  LEA R10, P0, R11, R4, 0x1 ;  /* 0x000000040b0a7211 */ /* 0x000fe200078008ff */
[----:B------:R0:W3:Y:S02]  /*02e0*/  LDG.E.U16 R47, desc[UR18][R18.64] ;  /* 0x00000012122f7981 */ /* 0x0000e4000c1e1500 */
[----:B------:R-:W-:Y:S01]  /*02f0*/  IMAD R23, R9, 0x2, R13 ;  /* 0x0000000209177824 */ /* 0x000fe200078e020d */
[----:B------:R-:W-:Y:S01]  /*0300*/  LEA.HI.X.SX32 R11, R11, R0, 0x1, P0 ;  /* 0x000000000b0b7211 */ /* 0x000fe200000f0eff */
[----:B------:R1:W5:Y:S01]  /*0310*/  LDG.E.U16 R26, desc[UR18][R20.64] ;  /* 0x00000012141a7981 */ /* 0x000362000c1e1500 */
[-C--:B------:R-:W-:Y:S01]  /*0320*/  LEA R12, P0, R13, R4.reuse, 0x1 ;  /* 0x000000040d0c7211 */ /* 0x080fe200078008ff */
[----:B------:R-:W-:Y:S01]  /*0330*/  IMAD R25, R9, 0x2, R23 ;  /* 0x0000000209197824 */ /* 0x000fe200078e0217 */
[----:B----4-:R-:W-:Y:S01]  /*0340*/  LEA R14, P1, R23, R4, 0x1 ;  /* 0x00000004170e7211 */ /* 0x010fe200078208ff */
[----:B------:R4:W5:Y:S01]  /*0350*/  LDG.E.U16 R49, desc[UR18][R10.64] ;  /* 0x000000120a317981 */ /* 0x000962000c1e1500 */
[----:B------:R-:W-:Y:S01]  /*0360*/  LEA.HI.X.SX32 R13, R13, R0, 0x1, P0 ;  /* 0x000000000d0d7211 */ /* 0x000fe200000f0eff */
[----:B0-----:R-:W-:Y:S01]  /*0370*/  IMAD R19, R9, 0x2, R25 ;  /* 0x0000000209137824 */ /* 0x001fe200078e0219 */
[----:B------:R-:W-:-:S03]  /*0380*/  LEA R16, P0, R25, R4, 0x1 ;  /* 0x0000000419107211 */ /* 0x000fc600078008ff */
[----:B-1----:R-:W-:Y:S01]  /*0390*/  IMAD R21, R9, 0x2, R19 ;  /* 0x0000000209157824 */ /* 0x002fe200078e0213 */
[-C--:B------:R-:W-:Y:S01]  /*03a0*/  LEA.HI.X.SX32 R15, R23, R0.reuse, 0x1, P1 ;  /* 0x00000000170f7211 */ /* 0x080fe200008f0eff */
[----:B------:R-:W5:Y:S01]  /*03b0*/  LDG.E.U16 R28, desc[UR18][R12.64] ;  /* 0x000000120c1c7981 */ /* 0x000f62000c1e1500 */
[----:B------:R-:W-:Y:S01]  /*03c0*/  LEA.HI.X.SX32 R17, R25, R0, 0x1, P0 ;  /* 0x0000000019117211 */ /* 0x000fe200000f0eff */
[----:B------:R-:W-:Y:S01]  /*03d0*/  IMAD R23, R9, 0x2, R21 ;  /* 0x0000000209177824 */ /* 0x000fe200078e0215 */
[----:B------:R-:W-:Y:S01]  /*03e0*/  LEA R18, P0, R19, R4, 0x1 ;  /* 0x0000000413127211 */ /* 0x000fe200078008ff */
[----:B------:R0:W5:Y:S02]  /*03f0*/  LDG.E.U16 R51, desc[UR18][R14.64] ;  /* 0x000000120e337981 */ /* 0x000164000c1e1500 */
[----:B------:R-:W-:Y:S01]  /*0400*/  IMAD R25, R9, 0x2, R23 ;  /* 0x0000000209197824 */ /* 0x000fe200078e0217 */
[----:B------:R-:W-:Y:S01]  /*0410*/  LEA.HI.X.SX32 R19, R19, R0, 0x1, P0 ;  /* 0x0000000013137211 */ /* 0x000fe200000f0eff */
[----:B------:R1:W5:Y:S01]  /*0420*/  LDG.E.U16 R30, desc[UR18][R16.64] ;  /* 0x00000012101e7981 */ /* 0x000362000c1e1500 */
[----:B----4-:R-:W-:-:S02]  /*0430*/  LEA R10, P0, R21, R4, 0x1 ;  /* 0x00000004150a7211 */ /* 0x010fc400078008ff */
[----:B------:R-:W-:Y:S01]  /*0440*/  LEA R20, P1, R23, R4, 0x1 ;  /* 0x0000000417147211 */ /* 0x000fe200078208ff */
[----:B------:R4:W5:Y:S01]  /*0450*/  LDG.E.U16 R53, desc[UR18][R18.64] ;  /* 0x0000001212357981 */ /* 0x000962000c1e1500 */
[----:B------:R-:W-:Y:S01]  /*0460*/  LEA.HI.X.SX32 R11, R21, R0, 0x1, P0 ;  /* 0x00000000150b7211 */ /* 0x000fe200000f0eff */
[----:B0-----:R-:W-:Y:S01]  /*0470*/  IMAD R15, R9, 0x2, R25 ;  /* 0x00000002090f7824 */ /* 0x001fe200078e0219 */
[----:B------:R-:W-:-:S03]  /*0480*/  LEA R12, P0, R25, R4, 0x1 ;  /* 0x00000004190c7211 */ /* 0x000fc600078008ff */
[----:B-1----:R-:W-:Y:S01]  /*0490*/  IMAD R17, R9, 0x2, R15 ;  /* 0x0000000209117824 */ /* 0x002fe200078e020f */
[-C--:B------:R-:W-:Y:S01]  /*04a0*/  LEA.HI.X.SX32 R13, R25, R0.reuse, 0x1, P0 ;  /* 0x00000000190d7211 */ /* 0x080fe200000f0eff */
[----:B------:R0:W5:Y:S01]  /*04b0*/  LDG.E.U16 R32, desc[UR18][R10.64] ;  /* 0x000000120a207981 */ /* 0x000162000c1e1500 */
[----:B------:R-:W-:Y:S01]  /*04c0*/  LEA.HI.X.SX32 R21, R23, R0, 0x1, P1 ;  /* 0x0000000017157211 */ /* 0x000fe200008f0eff */
[----:B------:R-:W-:Y:S01]  /*04d0*/  IMAD R23, R9, 0x2, R17 ;  /* 0x0000000209177824 */ /* 0x000fe200078e0211 */
[----:B------:R-:W-:Y:S01]  /*04e0*/  LEA R14, P0, R15, R4, 0x1 ;  /* 0x000000040f0e7211 */ /* 0x000fe200078008ff */
[----:B------:R-:W5:Y:S02]  /*04f0*/  LDG.E.U16 R34, desc[UR18][R12.64] ;  /* 0x000000120c227981 */ /* 0x000f64000c1e1500 */
[----:B------:R-:W-:Y:S01]  /*0500*/  IMAD R25, R9, 0x2, R23 ;  /* 0x0000000209197824 */ /* 0x000fe200078e0217 */
[----:B------:R-:W-:Y:S01]  /*0510*/  LEA.HI.X.SX32 R15, R15, R0, 0x1, P0 ;  /* 0x000000000f0f7211 */ /* 0x000fe200000f0eff */
[----:B------:R1:W5:Y:S01]  /*0520*/  LDG.E.U16 R55, desc[UR18][R20.64] ;  /* 0x0000001214377981 */ /* 0x000362000c1e1500 */
[----:B------:R-:W-:-:S02]  /*0530*/  LEA R16, P0, R17, R4, 0x1 ;  /* 0x0000000411107211 */ /* 0x000fc400078008ff */
[----:B----4-:R-:W-:Y:S01]  /*0540*/  LEA R18, P1, R23, R4, 0x1 ;  /* 0x0000000417127211 */ /* 0x010fe200078208ff */
[----:B------:R4:W5:Y:S01]  /*0550*/  LDG.E.U16 R57, desc[UR18][R14.64] ;  /* 0x000000120e397981 */ /* 0x000962000c1e1500 */
[----:B------:R-:W-:Y:S02]  /*0560*/  LEA.HI.X.SX32 R17, R17, R0, 0x1, P0 ;  /* 0x0000000011117211 */ /* 0x000fe400000f0eff */
[----:B0-----:R-:W-:Y:S01]  /*0570*/  LEA R10, P0, R25, R4, 0x1 ;  /* 0x00000004190a7211 */ /* 0x001fe200078008ff */
[----:B-1----:R-:W-:-:S03]  /*0580*/  IMAD R21, R9, 0x2, R25 ;  /* 0x0000000209157824 */ /* 0x002fc600078e0219 */
[-C--:B------:R-:W-:Y:S01]  /*0590*/  LEA.HI.X.SX32 R11, R25, R0.reuse, 0x1, P0 ;  /* 0x00000000190b7211 */ /* 0x080fe200000f0eff */
[----:B------:R0:W5:Y:S01]  /*05a0*/  LDG.E.U16 R36, desc[UR18][R16.64] ;  /* 0x0000001210247981 */ /* 0x000162000c1e1500 */
[----:B------:R-:W-:Y:S01]  /*05b0*/  LEA.HI.X.SX32 R19, R23, R0, 0x1, P1 ;  /* 0x0000000017137211 */ /* 0x000fe200008f0eff */
[----:B------:R-:W-:Y:S01]  /*05c0*/  IMAD R23, R9, 0x2, R21 ;  /* 0x0000000209177824 */ /* 0x000fe200078e0215 */
[C---:B------:R-:W-:Y:S01]  /*05d0*/  LEA R12, P0, R21.reuse, R4, 0x1 ;  /* 0x00000004150c7211 */ /* 0x040fe200078008ff */
[----:B------:R-:W5:Y:S03]  /*05e0*/  LDG.E.U16 R38, desc[UR18][R10.64] ;  /* 0x000000120a267981 */ /* 0x000f66000c1e1500 */
[----:B------:R-:W-:Y:S01]  /*05f0*/  LEA.HI.X.SX32 R13, R21, R0, 0x1, P0 ;  /* 0x00000000150d7211 */ /* 0x000fe200000f0eff */
[----:B------:R-:W-:Y:S01]  /*0600*/  IMAD R21, R9, 0x2, R23 ;  /* 0x0000000209157824 */ /* 0x000fe200078e0217 */
[----:B----4-:R-:W-:Y:S01]  /*0610*/  LEA R14, P0, R23, R4, 0x1 ;  /* 0x00000004170e7211 */ /* 0x010fe200078008ff */
[----:B------:R1:W4:Y:S02]  /*0620*/  LDG.E.U16 R59, desc[UR18][R18.64] ;  /* 0x00000012123b7981 */ /* 0x000324000c1e1500 */
[----:B------:R-:W-:Y:S01]  /*0630*/  IMAD R25, R9, 0x2, R21 ;  /* 0x0000000209197824 */ /* 0x000fe200078e0215 */
[----:B------:R-:W-:Y:S01]  /*0640*/  LEA.HI.X.SX32 R15, R23, R0, 0x1, P0 ;  /* 0x00000000170f7211 */ /* 0x000fe200000f0eff */
[----:B------:R1:W4:Y:S02]  /*0650*/  LDG.E.U16 R61, desc[UR18][R12.64] ;  /* 0x000000120c3d7981 */ /* 0x000324000c1e1500 */
[----:B------:R-:W-:Y:S01]  /*0660*/  IMAD R23, R9, 0x2, R25 ;  /* 0x0000000209177824 */ /* 0x000fe200078e0219 */
[----:B0-----:R-:W-:Y:S01]  /*0670*/  LEA R16, P0, R25, R4, 0x1 ;  /* 0x0000000419107211 */ /* 0x001fe200078008ff */
[----:B------:R0:W4:Y:S02]  /*0680*/  LDG.E.U16 R40, desc[UR18][R14.64] ;  /* 0x000000120e287981 */ /* 0x000124000c1e1500 */
[----:B-1----:R-:W-:Y:S01]  /*0690*/  IMAD R19, R9, 0x2, R23 ;  /* 0x0000000209137824 */ /* 0x002fe200078e0217 */
[----:B------:R-:W-:-:S02]  /*06a0*/  LEA.HI.X.SX32 R17, R25, R0, 0x1, P0 ;  /* 0x0000000019117211 */ /* 0x000fc400000f0eff */
[-C--:B------:R-:W-:Y:S01]  /*06b0*/  LEA R10, P0, R23, R4.reuse, 0x1 ;  /* 0x00000004170a7211 */ /* 0x080fe200078008ff */
[----:B------:R-:W-:Y:S01]  /*06c0*/  IMAD R25, R9, 0x2, R19 ;  /* 0x0000000209197824 */ /* 0x000fe200078e0213 */
[----:B------:R-:W-:Y:S01]  /*06d0*/  LEA R20, P1, R21, R4, 0x1 ;  /* 0x0000000415147211 */ /* 0x000fe200078208ff */
[----:B------:R-:W4:Y:S01]  /*06e0*/  LDG.E.U16 R42, desc[UR18][R16.64] ;  /* 0x00000012102a7981 */ /* 0x000f22000c1e1500 */
[-C--:B------:R-:W-:Y:S01]  /*06f0*/  LEA.HI.X.SX32 R11, R23, R0.reuse, 0x1, P0 ;  /* 0x00000000170b7211 */ /* 0x080fe200000f0eff */
[----:B------:R-:W-:Y:S01]  /*0700*/  IMAD R23, R9, 0x2, R25 ;  /* 0x0000000209177824 */ /* 0x000fe200078e0219 */
[----:B------:R-:W-:-:S03]  /*0710*/  LEA.HI.X.SX32 R21, R21, R0, 0x1, P1 ;  /* 0x0000000015157211 */ /* 0x000fc600008f0eff */
[----:B------:R-:W-:Y:S01]  /*0720*/  IMAD R27, R9, 0x2, R23 ;  /* 0x00000002091b7824 */ /* 0x000fe200078e0217 */
[----:B------:R-:W-:Y:S01]  /*0730*/  LEA R12, P0, R19, R4, 0x1 ;  /* 0x00000004130c7211 */ /* 0x000fe200078008ff */
[----:B------:R1:W4:Y:S02]  /*0740*/  LDG.E.U16 R63, desc[UR18][R20.64] ;  /* 0x00000012143f7981 */ /* 0x000324000c1e1500 */
[----:B------:R-:W-:Y:S01]  /*0750*/  IMAD R29, R9, 0x2, R27 ;  /* 0x00000002091d7824 */ /* 0x000fe200078e021b */
[----:B------:R-:W-:Y:S01]  /*0760*/  LEA.HI.X.SX32 R13, R19, R0, 0x1, P0 ;  /* 0x00000000130d7211 */ /* 0x000fe200000f0eff */
[----:B------:R1:W4:Y:S01]  /*0770*/  LDG.E.U16 R65, desc[UR18][R10.64] ;  /* 0x000000120a417981 */ /* 0x000322000c1e1500 */
[-C--:B0-----:R-:W-:Y:S02]  /*0780*/  LEA R14, P0, R23, R4.reuse, 0x1 ;  /* 0x00000004170e7211 */ /* 0x081fe400078008ff */
[----:B------:R-:W-:Y:S01]  /*0790*/  LEA R18, P1, R25, R4, 0x1 ;  /* 0x0000000419127211 */ /* 0x000fe200078208ff */
[----:B------:R-:W4:Y:S01]  /*07a0*/  LDG.E.U16 R44, desc[UR18][R12.64] ;  /* 0x000000120c2c7981 */ /* 0x000f22000c1e1500 */
[----:B-1----:R-:W-:Y:S01]  /*07b0*/  IMAD R21, R9, 0x2, R29 ;  /* 0x0000000209157824 */ /* 0x002fe200078e021d */
[----:B------:R-:W-:-:S03]  /*07c0*/  LEA.HI.X.SX32 R15, R23, R0, 0x1, P0 ;  /* 0x00000000170f7211 */ /* 0x000fc600000f0eff */
[----:B------:R-:W-:Y:S01]  /*07d0*/  IMAD R23, R9, 0x2, R21 ;  /* 0x0000000209177824 */ /* 0x000fe200078e0215 */
[----:B------:R-:W-:Y:S01]  /*07e0*/  LEA.HI.X.SX32 R19, R25, R0, 0x1, P1 ;  /* 0x0000000019137211 */ /* 0x000fe200008f0eff */
[----:B------:R-:W4:Y:S01]  /*07f0*/  LDG.E.U16 R46, desc[UR18][R14.64] ;  /* 0x000000120e2e7981 */ /* 0x000f22000c1e1500 */
[----:B------:R-:W-:Y:S01]  /*0800*/  LEA R16, P0, R27, R4, 0x1 ;  /* 0x000000041b107211 */ /* 0x000fe200078008ff */
[----:B------:R-:W-:Y:S02]  /*0810*/  IMAD R25, R9, 0x2, R23 ;  /* 0x0000000209197824 */ /* 0x000fe400078e0217 */
[----:B------:R0:W4:Y:S01]  /*0820*/  LDG.E.U16 R67, desc[UR18][R18.64] ;  /* 0x0000001212437981 */ /* 0x000122000c1e1500 */
[----:B------:R-:W-:Y:S01]  /*0830*/  LEA.HI.X.SX32 R17, R27, R0, 0x1, P0 ;  /* 0x000000001b117211 */ /* 0x000fe200000f0eff */
[----:B------:R-:W-:Y:S01]  /*0840*/  IMAD R27, R9, 0x2, R25 ;  /* 0x00000002091b7824 */ /* 0x000fe200078e0219 */
[----:B------:R-:W-:-:S03]  /*0850*/  LEA R10, P0, R29, R4, 0x1 ;  /* 0x000000041d0a7211 */ /* 0x000fc600078008ff */
[----:B------:R-:W-:Y:S01]  /*0860*/  IMAD R31, R9, 0x2, R27 ;  /* 0x00000002091f7824 */ /* 0x000fe200078e021b */
[----:B------:R-:W-:Y:S01]  /*0870*/  LEA.HI.X.SX32 R11, R29, R0, 0x1, P0 ;  /* 0x000000001d0b7211 */ /* 0x000fe200000f0eff */
[----:B------:R1:W4:Y:S02]  /*0880*/  LDG.E.U16 R69, desc[UR18][R16.64] ;  /* 0x0000001210457981 */ /* 0x000324000c1e1500 */
[----:B0-----:R-:W-:Y:S01]  /*0890*/  IMAD R19, R9, 0x2, R31 ;  /* 0x0000000209137824 */ /* 0x001fe200078e021f */
[----:B------:R-:W-:Y:S01]  /*08a0*/  LEA R12, P0, R23, R4, 0x1 ;  /* 0x00000004170c7211 */ /* 0x000fe200078008ff */
[----:B------:R0:W4:Y:S02]  /*08b0*/  LDG.E.U16 R48, desc[UR18][R10.64] ;  /* 0x000000120a307981 */ /* 0x000124000c1e1500 */
[----:B------:R-:W-:Y:S01]  /*08c0*/  IMAD R29, R9, 0x2, R19 ;  /* 0x00000002091d7824 */ /* 0x000fe200078e0213 */
[----:B------:R-:W-:Y:S02]  /*08d0*/  LEA.HI.X.SX32 R13, R23, R0, 0x1, P0 ;  /* 0x00000000170d7211 */ /* 0x000fe400000f0eff */
[-C--:B------:R-:W-:Y:S01]  /*08e0*/  LEA R14, P0, R25, R4.reuse, 0x1 ;  /* 0x00000004190e7211 */ /* 0x080fe200078008ff */
[----:B------:R-:W-:Y:S01]  /*08f0*/  IMAD R23, R9, 0x2, R29 ;  /* 0x0000000209177824 */ /* 0x000fe200078e021d */
[----:B------:R-:W-:Y:S01]  /*0900*/  LEA R20, P1, R21, R4, 0x1 ;  /* 0x0000000415147211 */ /* 0x000fe200078208ff */
[----:B------:R0:W4:Y:S01]  /*0910*/  LDG.E.U16 R50, desc[UR18][R12.64] ;  /* 0x000000120c327981 */ /* 0x000122000c1e1500 */
[----:B------:R-:W-:Y:S01]  /*0920*/  LEA.HI.X.SX32 R15, R25, R0, 0x1, P0 ;  /* 0x00000000190f7211 */ /* 0x000fe200000f0eff */
[----:B------:R-:W-:Y:S01]  /*0930*/  IMAD R25, R9, 0x2, R23 ;  /* 0x0000000209197824 */ /* 0x000fe200078e0217 */
[----:B-1----:R-:W-:-:S03]  /*0940*/  LEA R16, P0, R27, R4, 0x1 ;  /* 0x000000041b107211 */ /* 0x002fc600078008ff */
[----:B------:R-:W-:Y:S01]  /*0950*/  IMAD R33, R9, 0x2, R25 ;  /* 0x0000000209217824 */ /* 0x000fe200078e0219 */
[----:B------:R-:W-:Y:S01]  /*0960*/  LEA.HI.X.SX32 R21, R21, R0, 0x1, P1 ;  /* 0x0000000015157211 */ /* 0x000fe200008f0eff */
[----:B------:R1:W4:Y:S01]  /*0970*/  LDG.E.U16 R73, desc[UR18][R14.64] ;  /* 0x000000120e497981 */ /* 0x000322000c1e1500 */
[----:B0-----:R-:W-:Y:S02]  /*0980*/  LEA R10, P1, R31, R4, 0x1 ;  /* 0x000000041f0a7211 */ /* 0x001fe400078208ff */
[----:B------:R-:W-:Y:S01]  /*0990*/  LEA.HI.X.SX32 R17, R27, R0, 0x1, P0 ;  /* 0x000000001b117211 */ /* 0x000fe200000f0eff */
[----:B------:R-:W-:Y:S01]  /*09a0*/  IMAD R27, R9, 0x2, R33 ;  /* 0x00000002091b7824 */ /* 0x000fe200078e0221 */
[----:B------:R-:W-:Y:S01]  /*09b0*/  LEA R18, P0, R19, R4, 0x1 ;  /* 0x0000000413127211 */ /* 0x000fe200078008ff */
[----:B------:R0:W4:Y:S01]  /*09c0*/  LDG.E.U16 R71, desc[UR18][R20.64] ;  /* 0x0000001214477981 */ /* 0x000122000c1e1500 */
[-C--:B------:R-:W-:Y:S01]  /*09d0*/  LEA.HI.X.SX32 R11, R31, R0.reuse, 0x1, P1 ;  /* 0x000000001f0b7211 */ /* 0x080fe200008f0eff */
[----:B------:R-:W-:Y:S01]  /*09e0*/  IMAD R31, R9, 0x2, R27 ;  /* 0x00000002091f7824 */ /* 0x000fe200078e021b */
[----:B------:R-:W-:Y:S01]  /*09f0*/  LEA.HI.X.SX32 R19, R19, R0, 0x1, P0 ;  /* 0x0000000013137211 */ /* 0x000fe200000f0eff */
[----:B------:R-:W4:Y:S01]  /*0a00*/  LDG.E.U16 R52, desc[UR18][R16.64] ;  /* 0x0000001210347981 */ /* 0x000f22000c1e1500 */
[----:B------:R-:W-:Y:S01]  /*0a10*/  LEA R12, P0, R29, R4, 0x1 ;  /* 0x000000041d0c7211 */ /* 0x000fe200078008ff */
[----:B------:R-:W-:-:S02]  /*0a20*/  IMAD R35, R9, 0x2, R31 ;  /* 0x0000000209237824 */ /* 0x000fc400078e021f */
[----:B------:R0:W4:Y:S01]  /*0a30*/  LDG.E.U16 R75, desc[UR18][R10.64] ;  /* 0x000000120a4b7981 */ /* 0x000122000c1e1500 */
[----:B------:R-:W-:Y:S01]  /*0a40*/  LEA.HI.X.SX32 R13, R29, R0, 0x1, P0 ;  /* 0x000000001d0d7211 */ /* 0x000fe200000f0eff */
[----:B------:R-:W-:Y:S01]  /*0a50*/  IMAD R29, R9, 0x2, R35 ;  /* 0x00000002091d7824 */ /* 0x000fe200078e0223 */
[-C--:B-1----:R-:W-:Y:S01]  /*0a60*/  LEA R14, P0, R23, R4.reuse, 0x1 ;  /* 0x00000004170e7211 */ /* 0x082fe200078008ff */
[----:B------:R1:W4:Y:S02]  /*0a70*/  LDG.E.U16 R54, desc[UR18][R18.64] ;  /* 0x0000001212367981 */ /* 0x000324000c1e1500 */
[----:B------:R-:W-:Y:S01]  /*0a80*/  IMAD R37, R9, 0x2, R29 ;  /* 0x0000000209257824 */ /* 0x000fe200078e021d */
[----:B0-----:R-:W-:Y:S01]  /*0a90*/  LEA R20, P1, R25, R4, 0x1 ;  /* 0x0000000419147211 */ /* 0x001fe200078208ff */
[----:B------:R0:W4:Y:S01]  /*0aa0*/  LDG.E.U16 R77, desc[UR18][R12.64] ;  /* 0x000000120c4d7981 */ /* 0x000122000c1e1500 */
[-C--:B------:R-:W-:Y:S01]  /*0ab0*/  LEA.HI.X.SX32 R15, R23, R0.reuse, 0x1, P0 ;  /* 0x00000000170f7211 */ /* 0x080fe200000f0eff */
[----:B------:R-:W-:Y:S01]  /*0ac0*/  IMAD R23, R9, 0x2, R37 ;  /* 0x0000000209177824 */ /* 0x000fe200078e0225 */
[----:B------:R-:W-:-:S02]  /*0ad0*/  LEA.HI.X.SX32 R21, R25, R0, 0x1, P1 ;  /* 0x0000000019157211 */ /* 0x000fc400008f0eff */
[-C--:B------:R-:W-:Y:S01]  /*0ae0*/  LEA R10, P0, R33, R4.reuse, 0x1 ;  /* 0x00000004210a7211 */ /* 0x080fe200078008ff */
[----:B------:R-:W-:Y:S01]  /*0af0*/  IMAD R25, R9, 0x2, R23 ;  /* 0x0000000209197824 */ /* 0x000fe200078e0217 */
[----:B-1----:R-:W-:Y:S01]  /*0b00*/  LEA R18, P1, R35, R4, 0x1 ;  /* 0x0000000423127211 */ /* 0x002fe200078208ff */
[----:B------:R1:W4:Y:S01]  /*0b10*/  LDG.E.U16 R56, desc[UR18][R14.64] ;  /* 0x000000120e387981 */ /* 0x000322000c1e1500 */
[----:B------:R-:W-:Y:S01]  /*0b20*/  LEA.HI.X.SX32 R11, R33, R0, 0x1, P0 ;  /* 0x00000000210b7211 */ /* 0x000fe200000f0eff */
[----:B------:R-:W-:Y:S01]  /*0b30*/  IMAD R33, R9, 0x2, R25 ;  /* 0x0000000209217824 */ /* 0x000fe200078e0219 */
[----:B------:R-:W-:Y:S01]  /*0b40*/  LEA R16, P0, R27, R4, 0x1 ;  /* 0x000000041b107211 */ /* 0x000fe200078008ff */
[----:B------:R-:W4:Y:S02]  /*0b50*/  LDG.E.U16 R79, desc[UR18][R20.64] ;  /* 0x00000012144f7981 */ /* 0x000f24000c1e1500 */
[----:B------:R-:W-:Y:S01]  /*0b60*/  IMAD R39, R9, 0x2, R33 ;  /* 0x0000000209277824 */ /* 0x000fe200078e0221 */
[----:B------:R-:W-:Y:S01]  /*0b70*/  LEA.HI.X.SX32 R17, R27, R0, 0x1, P0 ;  /* 0x000000001b117211 */ /* 0x000fe200000f0eff */
[----:B------:R1:W4:Y:S02]  /*0b80*/  LDG.E.U16 R58, desc[UR18][R10.64] ;  /* 0x000000120a3a7981 */ /* 0x000324000c1e1500 */
[----:B------:R-:W-:Y:S01]  /*0b90*/  IMAD R27, R9, 0x2, R39 ;  /* 0x00000002091b7824 */ /* 0x000fe200078e0227 */
[----:B0-----:R-:W-:Y:S01]  /*0ba0*/  LEA R12, P0, R31, R4, 0x1 ;  /* 0x000000041f0c7211 */ /* 0x001fe200078008ff */
[----:B------:R0:W4:Y:S02]  /*0bb0*/  LDG.E.U16 R81, desc[UR18][R16.64] ;  /* 0x0000001210517981 */ /* 0x000124000c1e1500 */
[----:B------:R-:W-:Y:S01]  /*0bc0*/  IMAD R41, R9, 0x2, R27 ;  /* 0x0000000209297824 */ /* 0x000fe200078e021b */
[----:B------:R-:W-:-:S03]  /*0bd0*/  LEA.HI.X.SX32 R13, R31, R0, 0x1, P0 ;  /* 0x000000001f0d7211 */ /* 0x000fc600000f0eff */
[----:B------:R-:W-:Y:S01]  /*0be0*/  IMAD R31, R9, 0x2, R41 ;  /* 0x00000002091f7824 */ /* 0x000fe200078e0229 */
[----:B------:R-:W-:Y:S01]  /*0bf0*/  LEA.HI.X.SX32 R19, R35, R0, 0x1, P1 ;  /* 0x0000000023137211 */ /* 0x000fe200008f0eff */
[----:B------:R0:W4:Y:S01]  /*0c00*/  LDG.E.U16 R60, desc[UR18][R12.64] ;  /* 0x000000120c3c7981 */ /* 0x000122000c1e1500 */
[----:B-1----:R-:W-:Y:S01]  /*0c10*/  LEA R14, P0, R29, R4, 0x1 ;  /* 0x000000041d0e7211 */ /* 0x002fe200078008ff */
        /* <DEDUP_REMOVED lines=8> */
[----:B------:R-:W-:Y:S01]  /*0ca0*/  IMAD R37, R9, 0x2, R21 ;  /* 0x0000000209257824 */ /* 0x000fe200078e0215 */
[-C--:B0-----:R-:W-:Y:S01]  /*0cb0*/  LEA R16, P0, R23, R4.reuse, 0x1 ;  /* 0x0000000417107211 */ /* 0x081fe200078008ff */
[----:B------:R0:W4:Y:S02]  /*0cc0*/  LDG.E.U16 R85, desc[UR18][R10.64] ;  /* 0x000000120a557981 */ /* 0x000124000c1e1500 */
[----:B------:R-:W-:Y:S01]  /*0cd0*/  IMAD R43, R9, 0x2, R37 ;  /* 0x00000002092b7824 */ /* 0x000fe200078e0225 */
[----:B------:R-:W-:-:S03]  /*0ce0*/  LEA R12, P1, R25, R4, 0x1 ;  /* 0x00000004190c7211 */ /* 0x000fc600078208ff */
[----:B------:R-:W-:Y:S01]  /*0cf0*/  IMAD R45, R9, 0x2, R43 ;  /* 0x00000002092d7824 */ /* 0x000fe200078e022b */
[----:B------:R-:W-:Y:S02]  /*0d00*/  LEA.HI.X.SX32 R17, R23, R0, 0x1, P0 ;  /* 0x0000000017117211 */ /* 0x000fe400000f0eff */
[----:B-1----:R-:W-:Y:S01]  /*0d10*/  LEA R18, P0, R33, R4, 0x1 ;  /* 0x0000000421127211 */ /* 0x002fe200078008ff */
[----:B------:R-:W-:Y:S01]  /*0d20*/  IMAD R23, R9, 0x2, R45 ;  /* 0x0000000209177824 */ /* 0x000fe200078e022d */
[-C--:B------:R-:W-:Y:S01]  /*0d30*/  LEA.HI.X.SX32 R13, R25, R0.reuse, 0x1, P1 ;  /* 0x00000000190d7211 */ /* 0x080fe200008f0eff */
[----:B------:R-:W4:Y:S01]  /*0d40*/  LDG.E.U16 R64, desc[UR18][R16.64] ;  /* 0x0000001210407981 */ /* 0x000f22000c1e1500 */
[----:B------:R-:W-:Y:S01]  /*0d50*/  LEA.HI.X.SX32 R19, R33, R0, 0x1, P0 ;  /* 0x0000000021137211 */ /* 0x000fe200000f0eff */
[----:B------:R-:W-:Y:S01]  /*0d60*/  IMAD R25, R9, 0x2, R23 ;  /* 0x0000000209197824 */ /* 0x000fe200078e0217 */
[----:B------:R-:W-:Y:S01]  /*0d70*/  LEA R14, P0, R39, R4, 0x1 ;  /* 0x00000004270e7211 */ /* 0x000fe200078008ff */
[----:B------:R-:W4:Y:S02]  /*0d80*/  LDG.E.U16 R87, desc[UR18][R12.64] ;  /* 0x000000120c577981 */ /* 0x000f24000c1e1500 */
[----:B------:R-:W-:Y:S01]  /*0d90*/  IMAD R33, R9, 0x2, R25 ;  /* 0x0000000209217824 */ /* 0x000fe200078e0219 */
[----:B------:R-:W-:Y:S01]  /*0da0*/  LEA.HI.X.SX32 R15, R39, R0, 0x1, P0 ;  /* 0x00000000270f7211 */ /* 0x000fe200000f0eff */
[----:B------:R1:W4:Y:S01]  /*0db0*/  LDG.E.U16 R66, desc[UR18][R18.64] ;  /* 0x0000001212427981 */ /* 0x000322000c1e1500 */
[-C--:B0-----:R-:W-:Y:S01]  /*0dc0*/  LEA R10, P0, R41, R4.reuse, 0x1 ;  /* 0x00000004290a7211 */ /* 0x081fe200078008ff */
[----:B------:R-:W-:Y:S01]  /*0dd0*/  IMAD R39, R9, 0x2, R33 ;  /* 0x0000000209277824 */ /* 0x000fe200078e0221 */
[----:B------:R-:W-:Y:S01]  /*0de0*/  LEA R20, P1, R21, R4, 0x1 ;  /* 0x0000000415147211 */ /* 0x000fe200078208ff */
[----:B------:R-:W4:Y:S01]  /*0df0*/  LDG.E.U16 R89, desc[UR18][R14.64] ;  /* 0x000000120e597981 */ /* 0x000f22000c1e1500 */
[----:B------:R-:W-:Y:S01]  /*0e00*/  LEA.HI.X.SX32 R11, R41, R0, 0x1, P0 ;  /* 0x00000000290b7211 */ /* 0x000fe200000f0eff */
[----:B------:R-:W-:Y:S01]  /*0e10*/  IMAD R41, R9, 0x2, R39 ;  /* 0x0000000209297824 */ /* 0x000fe200078e0227 */
[----:B------:R-:W-:-:S02]  /*0e20*/  LEA R22, P0, R23, R4, 0x1 ;  /* 0x0000000417167211 */ /* 0x000fc400078008ff */
[-C--:B------:R-:W-:Y:S01]  /*0e30*/  LEA.HI.X.SX32 R21, R21, R0.reuse, 0x1, P1 ;  /* 0x0000000015157211 */ /* 0x080fe200008f0eff */
[----:B------:R0:W4:Y:S01]  /*0e40*/  LDG.E.U16 R91, desc[UR18][R10.64] ;  /* 0x000000120a5b7981 */ /* 0x000122000c1e1500 */
[----:B------:R-:W-:Y:S02]  /*0e50*/  LEA.HI.X.SX32 R23, R23, R0, 0x1, P0 ;  /* 0x0000000017177211 */ /* 0x000fe400000f0eff */
[-C--:B-1----:R-:W-:Y:S01]  /*0e60*/  LEA R18, P1, R41, R4.reuse, 0x1 ;  /* 0x0000000429127211 */ /* 0x082fe200078208ff */
[----:B------:R-:W4:Y:S01]  /*0e70*/  LDG.E.U16 R93, desc[UR18][R20.64] ;  /* 0x00000012145d7981 */ /* 0x000f22000c1e1500 */
[----:B------:R-:W-:Y:S02]  /*0e80*/  LEA R12, P0, R31, R4, 0x1 ;  /* 0x000000041f0c7211 */ /* 0x000fe400078008ff */
[-C--:B------:R-:W-:Y:S01]  /*0e90*/  LEA.HI.X.SX32 R19, R41, R0.reuse, 0x1, P1 ;  /* 0x0000000029137211 */ /* 0x080fe200008f0eff */
[----:B------:R-:W-:Y:S01]  /*0ea0*/  IMAD R41, R9, 0x2, R41 ;  /* 0x0000000209297824 */ /* 0x000fe200078e0229 */
[----:B------:R-:W-:Y:S01]  /*0eb0*/  LEA.HI.X.SX32 R13, R31, R0, 0x1, P0 ;  /* 0x000000001f0d7211 */ /* 0x000fe200000f0eff */
[----:B------:R-:W4:Y:S01]  /*0ec0*/  LDG.E.U16 R95, desc[UR18][R22.64] ;  /* 0x00000012165f7981 */ /* 0x000f22000c1e1500 */
[----:B------:R-:W-:-:S02]  /*0ed0*/  LEA R16, P1, R37, R4, 0x1 ;  /* 0x0000000425107211 */ /* 0x000fc400078208ff */
[----:B0-----:R-:W-:Y:S01]  /*0ee0*/  LEA R10, P0, R25, R4, 0x1 ;  /* 0x00000004190a7211 */ /* 0x001fe200078008ff */
[----:B------:R0:W4:Y:S01]  /*0ef0*/  LDG.E.U16 R97, desc[UR18][R18.64] ;  /* 0x0000001212617981 */ /* 0x000122000c1e1500 */
[-C--:B------:R-:W-:Y:S02]  /*0f00*/  LEA.HI.X.SX32 R17, R37, R0.reuse, 0x1, P1 ;  /* 0x0000000025117211 */ /* 0x080fe400008f0eff */
[----:B------:R-:W-:Y:S01]  /*0f10*/  LEA.HI.X.SX32 R11, R25, R0, 0x1, P0 ;  /* 0x00000000190b7211 */ /* 0x000fe200000f0eff */
[----:B------:R-:W4:Y:S01]  /*0f20*/  LDG.E.U16 R31, desc[UR18][R12.64] ;  /* 0x000000120c1f7981 */ /* 0x000f22000c1e1500 */
[-C--:B------:R-:W-:Y:S02]  /*0f30*/  LEA R24, P1, R41, R4.reuse, 0x1 ;  /* 0x0000000429187211 */ /* 0x080fe400078208ff */
[----:B------:R-:W-:Y:S01]  /*0f40*/  LEA R14, P0, R35, R4, 0x1 ;  /* 0x00000004230e7211 */ /* 0x000fe200078008ff */
[----:B------:R1:W4:Y:S01]  /*0f50*/  LDG.E.U16 R70, desc[UR18][R10.64] ;  /* 0x000000120a467981 */ /* 0x000322000c1e1500 */
[-C--:B------:R-:W-:Y:S01]  /*0f60*/  LEA.HI.X.SX32 R25, R41, R0.reuse, 0x1, P1 ;  /* 0x0000000029197211 */ /* 0x080fe200008f0eff */
[----:B------:R-:W-:Y:S01]  /*0f70*/  IMAD R41, R9, 0x2, R41 ;  /* 0x0000000209297824 */ /* 0x000fe200078e0229 */
[----:B------:R-:W-:Y:S01]  /*0f80*/  LEA.HI.X.SX32 R15, R35, R0, 0x1, P0 ;  /* 0x00000000230f7211 */ /* 0x000fe200000f0eff */
[----:B------:R-:W4:Y:S01]  /*0f90*/  LDG.E.U16 R37, desc[UR18][R16.64] ;  /* 0x0000001210257981 */ /* 0x000f22000c1e1500 */
[----:B0-----:R-:W-:-:S02]  /*0fa0*/  LEA R18, P1, R43, R4, 0x1 ;  /* 0x000000042b127211 */ /* 0x001fc400078208ff */
[----:B------:R-:W-:Y:S01]  /*0fb0*/  LEA R20, P0, R33, R4, 0x1 ;  /* 0x0000000421147211 */ /* 0x000fe200078008ff */
[----:B------:R0:W4:Y:S01]  /*0fc0*/  LDG.E.U16 R35, desc[UR18][R14.64] ;  /* 0x000000120e237981 */ /* 0x000122000c1e1500 */
[-C--:B------:R-:W-:Y:S02]  /*0fd0*/  LEA.HI.X.SX32 R19, R43, R0.reuse, 0x1, P1 ;  /* 0x000000002b137211 */ /* 0x080fe400008f0eff */
[----:B------:R-:W-:Y:S01]  /*0fe0*/  LEA.HI.X.SX32 R21, R33, R0, 0x1, P0 ;  /* 0x0000000021157211 */ /* 0x000fe200000f0eff */
[----:B------:R-:W4:Y:S01]  /*0ff0*/  LDG.E.U16 R24, desc[UR18][R24.64] ;  /* 0x0000001218187981 */ /* 0x000f22000c1e1500 */
[-C--:B------:R-:W-:Y:S02]  /*1000*/  LEA R22, P1, R41, R4.reuse, 0x1 ;  /* 0x0000000429167211 */ /* 0x080fe400078208ff */
[----:B-1----:R-:W-:Y:S01]  /*1010*/  LEA R10, P0, R27, R4, 0x1 ;  /* 0x000000041b0a7211 */ /* 0x002fe200078008ff */
[----:B------:R-:W-:Y:S01]  /*1020*/  IMAD R9, R9, 0x2, R41 ;  /* 0x0000000209097824 */ /* 0x000fe200078e0229 */
[-C--:B------:R-:W-:Y:S01]  /*1030*/  LEA.HI.X.SX32 R23, R41, R0.reuse, 0x1, P1 ;  /* 0x0000000029177211 */ /* 0x080fe200008f0eff */
[----:B------:R1:W4:Y:S01]  /*1040*/  LDG.E.U16 R33, desc[UR18][R18.64] ;  /* 0x0000001212217981 */ /* 0x000322000c1e1500 */
[----:B------:R-:W-:-:S02]  /*1050*/  LEA.HI.X.SX32 R11, R27, R0, 0x1, P0 ;  /* 0x000000001b0b7211 */ /* 0x000fc400000f0eff */
[-C--:B------:R-:W-:Y:S01]  /*1060*/  LEA R12, P0, R29, R4.reuse, 0x1 ;  /* 0x000000041d0c7211 */ /* 0x080fe200078008ff */
[----:B------:R-:W4:Y:S01]  /*1070*/  LDG.E.U16 R21, desc[UR18][R20.64] ;  /* 0x0000001214157981 */ /* 0x000f22000c1e1500 */
[----:B0-----:R-:W-:Y:S02]  /*1080*/  LEA R14, P1, R45, R4, 0x1 ;  /* 0x000000042d0e7211 */ /* 0x001fe400078208ff */
[-C--:B------:R-:W-:Y:S01]  /*1090*/  LEA.HI.X.SX32 R13, R29, R0.reuse, 0x1, P0 ;  /* 0x000000001d0d7211 */ /* 0x080fe200000f0eff */
[----:B------:R-:W4:Y:S01]  /*10a0*/  LDG.E.U16 R23, desc[UR18][R22.64] ;  /* 0x0000001216177981 */ /* 0x000f22000c1e1500 */
[----:B------:R-:W-:Y:S02]  /*10b0*/  LEA.HI.X.SX32 R15, R45, R0, 0x1, P1 ;  /* 0x000000002d0f7211 */ /* 0x000fe400008f0eff */
[-C--:B------:R-:W-:Y:S01]  /*10c0*/  LEA R16, P0, R39, R4.reuse, 0x1 ;  /* 0x0000000427107211 */ /* 0x080fe200078008ff */
[----:B------:R0:W4:Y:S01]  /*10d0*/  LDG.E.U16 R68, desc[UR18][R10.64] ;  /* 0x000000120a447981 */ /* 0x000122000c1e1500 */
[----:B-1----:R-:W-:-:S02]  /*10e0*/  LEA R18, P1, R9, R4, 0x1 ;  /* 0x0000000409127211 */ /* 0x002fc400078208ff */
[-C--:B------:R-:W-:Y:S01]  /*10f0*/  LEA.HI.X.SX32 R17, R39, R0.reuse, 0x1, P0 ;  /* 0x0000000027117211 */ /* 0x080fe200000f0eff */
[----:B------:R-:W4:Y:S01]  /*1100*/  LDG.E.U16 R12, desc[UR18][R12.64] ;  /* 0x000000120c0c7981 */ /* 0x000f22000c1e1500 */
[----:B------:R-:W-:-:S03]  /*1110*/  LEA.HI.X.SX32 R19, R9, R0, 0x1, P1 ;  /* 0x0000000009137211 */ /* 0x000fc600008f0eff */
[----:B------:R-:W4:Y:S04]  /*1120*/  LDG.E.U16 R14, desc[UR18][R14.64] ;  /* 0x000000120e0e7981 */ /* 0x000f28000c1e1500 */
[----:B------:R-:W4:Y:S04]  /*1130*/  LDG.E.U16 R16, desc[UR18][R16.64] ;  /* 0x0000001210107981 */ /* 0x000f28000c1e1500 */
[----:B------:R-:W4:Y:S01]  /*1140*/  LDG.E.U16 R18, desc[UR18][R18.64] ;  /* 0x0000001212127981 */ /* 0x000f22000c1e1500 */
[----:B------:R-:W1:Y:S01]  /*1150*/  S2UR UR4, SR_CgaCtaId ;  /* 0x00000000000479c3 */ /* 0x000e620000008800 */
[----:B------:R-:W-:-:S02]  /*1160*/  LOP3.LUT R4, R120, 0x3f, RZ, 0xc0, !PT ;  /* 0x0000003f78047812 */ /* 0x000fc400078ec0ff */
[----:B------:R-:W-:Y:S01]  /*1170*/  SHF.R.S32.HI R0, RZ, 0x6, R120 ;  /* 0x00000006ff007819 */ /* 0x000fe20000011478 */
[----:B------:R-:W-:Y:S02]  /*1180*/  UMOV UR16, 0x400 ;  /* 0x0000040000107882 */ /* 0x000fe40000000000 */
[----:B------:R-:W-:Y:S01]  /*1190*/  IMAD.SHL.U32 R9, R4, 0x2, RZ ;  /* 0x0000000204097824 */ /* 0x000fe200078e00ff */
[----:B------:R-:W-:-:S04]  /*11a0*/  SGXT R0, R0, 0x1 ;  /* 0x000000010000781a */ /* 0x000fc80000000200 */
[----:B------:R-:W-:-:S04]  /*11b0*/  LOP3.LUT R0, R9, 0x90, R0, 0x78, !PT ;  /* 0x0000009009007812 */ /* 0x000fc800078e7800 */
[----:B------:R-:W-:Y:S01]  /*11c0*/  LOP3.LUT R121, R0, 0x20, RZ, 0x3c, !PT ;  /* 0x0000002000797812 */ /* 0x000fe200078e3cff */
[----:B-1----:R-:W-:-:S09]  /*11d0*/  ULEA UR16, UR4, UR16, 0x18 ;  /* 0x0000001004107291 */ /* 0x002fd2000f8ec03f */
[----:B--2---:R1:W-:Y:S04]  /*11e0*/  STS.U16 [R0+UR16], R3 ;  /* 0x0000000300007988 */ /* 0x0043e80008000410 */
[----:B---3--:R-:W-:Y:S04]  /*11f0*/  STS.U16 [R0+UR16+0x400], R47 ;  /* 0x0004002f00007988 */ /* 0x008fe80008000410 */
[----:B-----5:R-:W-:Y:S01]  /*1200*/  STS.U16 [R0+UR16+0x800], R51 ;  /* 0x0008003300007988 */ /* 0x020fe20008000410 */
[----:B-1----:R-:W-:-:S03]  /*1210*/  VIADD R3, R6, 0x40 ;  /* 0x0000004006037836 */ /* 0x002fc60000000000 */
[----:B------:R-:W-:Y:S02]  /*1220*/  STS.U16 [R0+UR16+0xc00], R55 ;  /* 0x000c003700007988 */ /* 0x000fe40008000410 */
[----:B------:R-:W-:Y:S02]  /*1230*/  ISETP.GE.AND P0, PT, R3, 0x1, PT ;  /* 0x000000010300780c */ /* 0x000fe40003f06270 */
[C---:B------:R-:W-:Y:S01]  /*1240*/  LOP3.LUT R252, R0.reuse, 0x40, RZ, 0x3c, !PT ;  /* 0x0000004000fc7812 */ /* 0x040fe200078e3cff */
[----:B----4-:R-:W-:Y:S01]  /*1250*/  STS.U16 [R0+UR16+0x1000], R59 ;  /* 0x0010003b00007988 */ /* 0x010fe20008000410 */
[----:B------:R-:W-:Y:S01]  /*1260*/  LOP3.LUT R251, R0, 0x60, RZ, 0x3c, !PT ;  /* 0x0000006000fb7812 */ /* 0x000fe200078e3cff */
[----:B0-----:R-:W-:Y:S01]  /*1270*/  IMAD.MOV.U32 R11, RZ, RZ, -0x800000 ;  /* 0xff800000ff0b7424 */ /* 0x001fe200078e00ff */
[----:B------:R-:W-:Y:S01]  /*1280*/  LOP3.LUT R3, R120, 0x7f, RZ, 0xc0, !PT ;  /* 0x0000007f78037812 */ /* 0x000fe200078ec0ff */
[----:B------:R-:W-:Y:S04]  /*1290*/  STS.U16 [R0+UR16+0x1400], R63 ;  /* 0x0014003f00007988 */ /* 0x000fe80008000410 */
[----:B------:R-:W-:Y:S01]  /*12a0*/  STS.U16 [R0+UR16+0x1800], R67 ;  /* 0x0018004300007988 */ /* 0x000fe20008000410 */
[----:B------:R-:W-:-:S03]  /*12b0*/  IMAD.MOV.U32 R10, RZ, RZ, -0x800000 ;  /* 0xff800000ff0a7424 */ /* 0x000fc600078e00ff */
[----:B------:R-:W-:Y:S04]  /*12c0*/  STS.U16 [R0+UR16+0x1c00], R71 ;  /* 0x001c004700007988 */ /* 0x000fe80008000410 */
[----:B------:R0:W-:Y:S04]  /*12d0*/  STS.U16 [R0+UR16+0x2000], R75 ;  /* 0x0020004b00007988 */ /* 0x0001e80008000410 */
[----:B------:R1:W-:Y:S04]  /*12e0*/  STS.U16 [R0+UR16+0x2400], R79 ;  /* 0x0024004f00007988 */ /* 0x0003e80008000410 */
[----:B------:R-:W-:Y:S01]  /*12f0*/  STS.U16 [R0+UR16+0x2800], R83 ;  /* 0x0028005300007988 */ /* 0x000fe20008000410 */
[----:B0-----:R-:W-:-:S02]  /*1300*/  CS2R R74, SRZ ;  /* 0x00000000004a7805 */ /* 0x001fc4000001ff00 */
[----:B-1----:R-:W-:Y:S01]  /*1310*/  CS2R R78, SRZ ;  /* 0x00000000004e7805 */ /* 0x002fe2000001ff00 */
[----:B------:R-:W-:Y:S04]  /*1320*/  STS.U16 [R0+UR16+0x2c00], R87 ;  /* 0x002c005700007988 */ /* 0x000fe80008000410 */
        /* <DEDUP_REMOVED lines=20> */
[----:B------:R0:W-:Y:S04]  /*1470*/  STS.U16 [R252+UR16+0x200], R7 ;  /* 0x00020007fc007988 */ /* 0x0001e80008000410 */
        /* <DEDUP_REMOVED lines=14> */
[----:B------:R-:W-:Y:S01]  /*1560*/  STS.U16 [R252+UR16+0x3e00], R23 ;  /* 0x003e0017fc007988 */ /* 0x000fe20008000410 */
[----:B0-----:R-:W-:-:S03]  /*1570*/  IMAD.MOV.U32 R7, RZ, RZ, 0x3f800000 ;  /* 0x3f800000ff077424 */ /* 0x001fc600078e00ff */
[----:B------:R0:W-:Y:S01]  /*1580*/  STS.U16 [R251+UR16+0x300], R8 ;  /* 0x00030008fb007988 */ /* 0x0001e20008000410 */
[----:B------:R-:W-:-:S03]  /*1590*/  CS2R R24, SRZ ;  /* 0x0000000000187805 */ /* 0x000fc6000001ff00 */
[----:B------:R1:W-:Y:S01]  /*15a0*/  STS.U16 [R251+UR16+0x700], R28 ;  /* 0x0007001cfb007988 */ /* 0x0003e20008000410 */
[----:B------:R-:W-:-:S03]  /*15b0*/  CS2R R26, SRZ ;  /* 0x00000000001a7805 */ /* 0x000fc6000001ff00 */
[----:B------:R2:W-:Y:S01]  /*15c0*/  STS.U16 [R251+UR16+0xb00], R32 ;  /* 0x000b0020fb007988 */ /* 0x0005e20008000410 */
[----:B------:R-:W-:-:S03]  /*15d0*/  CS2R R30, SRZ ;  /* 0x00000000001e7805 */ /* 0x000fc6000001ff00 */
[----:B------:R3:W-:Y:S01]  /*15e0*/  STS.U16 [R251+UR16+0xf00], R36 ;  /* 0x000f0024fb007988 */ /* 0x0007e20008000410 */
[----:B0-----:R-:W-:-:S03]  /*15f0*/  IMAD.MOV.U32 R8, RZ, RZ, 0x3f800000 ;  /* 0x3f800000ff087424 */ /* 0x001fc600078e00ff */
[----:B------:R0:W-:Y:S01]  /*1600*/  STS.U16 [R251+UR16+0x1300], R40 ;  /* 0x00130028fb007988 */ /* 0x0001e20008000410 */
[----:B-1----:R-:W-:-:S03]  /*1610*/  CS2R R28, SRZ ;  /* 0x00000000001c7805 */ /* 0x002fc6000001ff00 */
[----:B------:R1:W-:Y:S01]  /*1620*/  STS.U16 [R251+UR16+0x1700], R44 ;  /* 0x0017002cfb007988 */ /* 0x0003e20008000410 */
[----:B--2---:R-:W-:-:S03]  /*1630*/  CS2R R32, SRZ ;  /* 0x0000000000207805 */ /* 0x004fc6000001ff00 */
[----:B------:R2:W-:Y:S01]  /*1640*/  STS.U16 [R251+UR16+0x1b00], R48 ;  /* 0x001b0030fb007988 */ /* 0x0005e20008000410 */
[----:B------:R-:W-:-:S03]  /*1650*/  CS2R R34, SRZ ;  /* 0x0000000000227805 */ /* 0x000fc6000001ff00 */
[----:B------:R4:W-:Y:S01]  /*1660*/  STS.U16 [R251+UR16+0x1f00], R52 ;  /* 0x001f0034fb007988 */ /* 0x0009e20008000410 */
[----:B---3--:R-:W-:-:S03]  /*1670*/  CS2R R36, SRZ ;  /* 0x0000000000247805 */ /* 0x008fc6000001ff00 */
[----:B------:R3:W-:Y:S01]  /*1680*/  STS.U16 [R251+UR16+0x2300], R56 ;  /* 0x00230038fb007988 */ /* 0x0007e20008000410 */
[----:B------:R-:W-:-:S03]  /*1690*/  CS2R R38, SRZ ;  /* 0x0000000000267805 */ /* 0x000fc6000001ff00 */
[----:B------:R5:W-:Y:S01]  /*16a0*/  STS.U16 [R251+UR16+0x2700], R60 ;  /* 0x0027003cfb007988 */ /* 0x000be20008000410 */
[----:B0-----:R-:W-:-:S03]  /*16b0*/  CS2R R40, SRZ ;  /* 0x0000000000287805 */ /* 0x001fc6000001ff00 */
[----:B------:R0:W-:Y:S01]  /*16c0*/  STS.U16 [R251+UR16+0x2b00], R64 ;  /* 0x002b0040fb007988 */ /* 0x0001e20008000410 */
[----:B------:R-:W-:-:S03]  /*16d0*/  CS2R R42, SRZ ;  /* 0x00000000002a7805 */ /* 0x000fc6000001ff00 */
[----:B------:R0:W-:Y:S01]  /*16e0*/  STS.U16 [R251+UR16+0x2f00], R68 ;  /* 0x002f0044fb007988 */ /* 0x0001e20008000410 */
[----:B-1----:R-:W-:-:S03]  /*16f0*/  CS2R R44, SRZ ;  /* 0x00000000002c7805 */ /* 0x002fc6000001ff00 */
[----:B------:R1:W-:Y:S01]  /*1700*/  STS.U16 [R251+UR16+0x3300], R12 ;  /* 0x0033000cfb007988 */ /* 0x0003e20008000410 */
[----:B------:R-:W-:-:S03]  /*1710*/  CS2R R46, SRZ ;  /* 0x00000000002e7805 */ /* 0x000fc6000001ff00 */
[----:B------:R1:W-:Y:S01]  /*1720*/  STS.U16 [R251+UR16+0x3700], R14 ;  /* 0x0037000efb007988 */ /* 0x0003e20008000410 */
[----:B--2---:R-:W-:-:S03]  /*1730*/  CS2R R48, SRZ ;  /* 0x0000000000307805 */ /* 0x004fc6000001ff00 */
[----:B------:R1:W-:Y:S01]  /*1740*/  STS.U16 [R251+UR16+0x3b00], R16 ;  /* 0x003b0010fb007988 */ /* 0x0003e20008000410 */
[----:B------:R-:W-:-:S03]  /*1750*/  CS2R R50, SRZ ;  /* 0x0000000000327805 */ /* 0x000fc6000001ff00 */
[----:B------:R1:W-:Y:S01]  /*1760*/  STS.U16 [R251+UR16+0x3f00], R18 ;  /* 0x003f0012fb007988 */ /* 0x0003e20008000410 */
[----:B----4-:R-:W-:Y:S02]  /*1770*/  CS2R R52, SRZ ;  /* 0x0000000000347805 */ /* 0x010fe4000001ff00 */
[----:B------:R-:W-:Y:S02]  /*1780*/  CS2R R54, SRZ ;  /* 0x0000000000367805 */ /* 0x000fe4000001ff00 */
[----:B---3--:R-:W-:Y:S02]  /*1790*/  CS2R R56, SRZ ;  /* 0x0000000000387805 */ /* 0x008fe4000001ff00 */
[----:B------:R-:W-:Y:S02]  /*17a0*/  CS2R R58, SRZ ;  /* 0x00000000003a7805 */ /* 0x000fe4000001ff00 */
[----:B-----5:R-:W-:Y:S02]  /*17b0*/  CS2R R60, SRZ ;  /* 0x00000000003c7805 */ /* 0x020fe4000001ff00 */
[----:B------:R-:W-:-:S02]  /*17c0*/  CS2R R62, SRZ ;  /* 0x00000000003e7805 */ /* 0x000fc4000001ff00 */
[----:B0-----:R-:W-:Y:S02]  /*17d0*/  CS2R R64, SRZ ;  /* 0x0000000000407805 */ /* 0x001fe4000001ff00 */
[----:B------:R-:W-:Y:S02]  /*17e0*/  CS2R R66, SRZ ;  /* 0x0000000000427805 */ /* 0x000fe4000001ff00 */
[----:B------:R-:W-:Y:S02]  /*17f0*/  CS2R R68, SRZ ;  /* 0x0000000000447805 */ /* 0x000fe4000001ff00 */
[----:B------:R-:W-:Y:S02]  /*1800*/  CS2R R70, SRZ ;  /* 0x0000000000467805 */ /* 0x000fe4000001ff00 */
[----:B------:R-:W-:Y:S02]  /*1810*/  CS2R R72, SRZ ;  /* 0x0000000000487805 */ /* 0x000fe4000001ff00 */
[----:B------:R-:W-:-:S02]  /*1820*/  CS2R R76, SRZ ;  /* 0x00000000004c7805 */ /* 0x000fc4000001ff00 */
[----:B------:R-:W-:Y:S02]  /*1830*/  CS2R R80, SRZ ;  /* 0x0000000000507805 */ /* 0x000fe4000001ff00 */
[----:B------:R-:W-:Y:S02]  /*1840*/  CS2R R82, SRZ ;  /* 0x0000000000527805 */ /* 0x000fe4000001ff00 */
[----:B------:R-:W-:Y:S02]  /*1850*/  CS2R R84, SRZ ;  /* 0x0000000000547805 */ /* 0x000fe4000001ff00 */
[----:B------:R-:W-:Y:S02]  /*1860*/  CS2R R86, SRZ ;  /* 0x0000000000567805 */ /* 0x000fe4000001ff00 */
[----:B------:R-:W-:Y:S01]  /*1870*/  LOP3.LUT R5, R120, 0x40, RZ, 0xc0, !PT ;  /* 0x0000004078057812 */ /* 0x000fe200078ec0ff */
[----:B-1----:R-:W-:Y:S06]  /*1880*/  @!P0 BRA `(.L_x_0) ;  /* 0x0000005800d88947 */ /* 0x002fec0003800000 */
[----:B------:R-:W0:Y:S01]  /*1890*/  LDC R35, c[0x0][0x268] ;  /* 0x00009a00ff237b82 */ /* 0x000e220000000800 */
[----:B------:R-:W-:Y:S01]  /*18a0*/  ULDC UR4, c[0x0][0x258] ;  /* 0x0000960000047ab9 */ /* 0x000fe20000000800 */
[--C-:B------:R-:W-:Y:S01]  /*18b0*/  SHF.R.U32.HI R7, RZ, 0x2, R120.reuse ;  /* 0x00000002ff077819 */ /* 0x100fe20000011678 */
[----:B------:R-:W-:Y:S01]  /*18c0*/  IMAD R3, R3, UR4, RZ ;  /* 0x0000000403037c24 */ /* 0x000fe2000f8e02ff */
[----:B------:R-:W-:Y:S01]  /*18d0*/  ULDC.64 UR4, c[0x0][0x218] ;  /* 0x0000860000047ab9 */ /* 0x000fe20000000a00 */
[----:B------:R-:W-:Y:S01]  /*18e0*/  IMAD R5, R5, 0x80, R9 ;  /* 0x0000008005057824 */ /* 0x000fe200078e0209 */
[----:B------:R-:W-:Y:S01]  /*18f0*/  SGXT.U32 R7, R7, 0x3 ;  /* 0x000000030707781a */ /* 0x000fe20000000000 */
[C---:B------:R-:W-:Y:S01]  /*1900*/  IMAD.SHL.U32 R175, R3.reuse, 0x2, RZ ;  /* 0x0000000203af7824 */ /* 0x040fe200078e00ff */
[----:B------:R-:W1:Y:S01]  /*1910*/  LDC.64 R126, c[0x0][0x250] ;  /* 0x00009400ff7e7b82 */ /* 0x000e620000000a00 */
[----:B------:R-:W-:Y:S01]  /*1920*/  IMAD.HI R3, R3, 0x2, RZ ;  /* 0x0000000203037827 */ /* 0x000fe200078e02ff */
[----:B------:R-:W-:Y:S01]  /*1930*/  USHF.R.U32.HI UR12, URZ, 0x4, UR16 ;  /* 0x000000043f0c7899 */ /* 0x000fe20008011610 */
[----:B------:R-:W-:Y:S01]  /*1940*/  CS2R R36, SRZ ;  /* 0x0000000000247805 */ /* 0x000fe2000001ff00 */
[----:B------:R-:W-:Y:S01]  /*1950*/  UIADD3 UR8, UR16, 0x4000, URZ ;  /* 0x0000400010087890 */ /* 0x000fe2000fffe03f */
[----:B------:R-:W-:Y:S01]  /*1960*/  CS2R R38, SRZ ;  /* 0x0000000000267805 */ /* 0x000fe2000001ff00 */
[----:B------:R-:W-:Y:S01]  /*1970*/  USGXT.U32 UR12, UR12, 0xe ;  /* 0x0000000e0c0c789a */ /* 0x000fe20008000000 */
[----:B------:R-:W-:Y:S01]  /*1980*/  CS2R R40, SRZ ;  /* 0x0000000000287805 */ /* 0x000fe2000001ff00 */
[----:B------:R-:W2:Y:S01]  /*1990*/  LDC.64 R122, c[0x0][0x260] ;  /* 0x00009800ff7a7b82 */ /* 0x000ea20000000a00 */
[----:B------:R-:W-:Y:S01]  /*19a0*/  USHF.R.U32.HI UR14, URZ, 0x4, UR8 ;  /* 0x000000043f0e7899 */ /* 0x000fe20008011608 */
[----:B------:R-:W-:Y:S01]  /*19b0*/  CS2R R42, SRZ ;  /* 0x00000000002a7805 */ /* 0x000fe2000001ff00 */
[----:B------:R-:W-:Y:S01]  /*19c0*/  UIADD3 UR8, UP0, UR12, 0x80, URZ ;  /* 0x000000800c087890 */ /* 0x000fe2000ff1e03f */
[----:B------:R-:W-:Y:S01]  /*19d0*/  CS2R R44, SRZ ;  /* 0x00000000002c7805 */ /* 0x000fe2000001ff00 */
[----:B------:R-:W-:Y:S01]  /*19e0*/  USGXT.U32 UR14, UR14, 0xe ;  /* 0x0000000e0e0e789a */ /* 0x000fe20008000000 */
[----:B------:R-:W-:Y:S01]  /*19f0*/  CS2R R46, SRZ ;  /* 0x00000000002e7805 */ /* 0x000fe2000001ff00 */
[----:B------:R-:W-:Y:S01]  /*1a00*/  UMOV UR6, URZ ;  /* 0x0000003f00067c82 */ /* 0x000fe20008000000 */
[----:B0-----:R-:W-:Y:S01]  /*1a10*/  IMAD R10, R2, R35, RZ ;  /* 0x00000023020a7224 */ /* 0x001fe200078e02ff */
[----:B------:R-:W-:-:S02]  /*1a20*/  SHF.R.U32.HI R2, RZ, 0x1, R120 ;  /* 0x00000001ff027819 */ /* 0x000fc40000011678 */
[----:B------:R-:W-:Y:S02]  /*1a30*/  CS2R R48, SRZ ;  /* 0x0000000000307805 */ /* 0x000fe4000001ff00 */
[----:B------:R-:W-:Y:S01]  /*1a40*/  CS2R R50, SRZ ;  /* 0x0000000000327805 */ /* 0x000fe2000001ff00 */
[----:B------:R-:W-:Y:S01]  /*1a50*/  IMAD R12, R35, 0x2, R10 ;  /* 0x00000002230c7824 */ /* 0x000fe200078e020a */
[----:B------:R-:W-:Y:S02]  /*1a60*/  LOP3.LUT R7, R7, 0x30, R2, 0xf8, !PT ;  /* 0x0000003007077812 */ /* 0x000fe400078ef802 */
[----:B------:R-:W-:Y:S02]  /*1a70*/  CS2R R52, SRZ ;  /* 0x0000000000347805 */ /* 0x000fe4000001ff00 */
[----:B------:R-:W-:Y:S01]  /*1a80*/  CS2R R54, SRZ ;  /* 0x0000000000367805 */ /* 0x000fe2000001ff00 */
[----:B-1----:R-:W-:Y:S01]  /*1a90*/  IMAD R126, R126, UR7, RZ ;  /* 0x000000077e7e7c24 */ /* 0x002fe2000f8e02ff */
[----:B------:R-:W-:Y:S01]  /*1aa0*/  LOP3.LUT R6, R7, R6, RZ, 0xfc, !PT ;  /* 0x0000000607067212 */ /* 0x000fe200078efcff */
[C---:B------:R-:W-:Y:S01]  /*1ab0*/  IMAD R13, R35.reuse, 0x2, R12 ;  /* 0x00000002230d7824 */ /* 0x040fe200078e020c */
[----:B------:R-:W-:Y:S01]  /*1ac0*/  CS2R R56, SRZ ;  /* 0x0000000000387805 */ /* 0x000fe2000001ff00 */
[----:B------:R-:W-:Y:S01]  /*1ad0*/  IMAD.SHL.U32 R174, R126, 0x2, RZ ;  /* 0x000000027eae7824 */ /* 0x000fe200078e00ff */
[----:B------:R-:W-:Y:S01]  /*1ae0*/  CS2R R58, SRZ ;  /* 0x00000000003a7805 */ /* 0x000fe2000001ff00 */
[----:B------:R-:W-:Y:S01]  /*1af0*/  IMAD R14, R35, 0x2, R13 ;  /* 0x00000002230e7824 */ /* 0x000fe200078e020d */
[----:B------:R-:W-:Y:S01]  /*1b00*/  CS2R R60, SRZ ;  /* 0x00000000003c7805 */ /* 0x000fe2000001ff00 */
[----:B--2---:R-:W-:Y:S01]  /*1b10*/  IMAD.MOV.U32 R120, RZ, RZ, R122 ;  /* 0x000000ffff787224 */ /* 0x004fe200078e007a */
[----:B------:R-:W-:Y:S01]  /*1b20*/  IADD3 R174, P0, P1, R175, UR4, R174 ;  /* 0x00000004afae7c10 */ /* 0x000fe2000f91e0ae */
[----:B------:R-:W-:Y:S01]  /*1b30*/  IMAD.MOV.U32 R8, RZ, RZ, R123 ;  /* 0x000000ffff087224 */ /* 0x000fe200078e007b */
[----:B------:R0:W-:Y:S01]  /*1b40*/  STL [R1+0x138], R123 ;  /* 0x0001387b01007387 */ /* 0x0001e20000100800 */
[----:B------:R-:W-:Y:S01]  /*1b50*/  IMAD R9, R127, 0x2e, RZ ;  /* 0x0000002e7f097824 */ /* 0x000fe200078e02ff */
[----:B------:R-:W-:Y:S01]  /*1b60*/  CS2R R62, SRZ ;  /* 0x00000000003e7805 */ /* 0x000fe2000001ff00 */
[----:B------:R-:W-:Y:S01]  /*1b70*/  IMAD R2, R120, UR7, RZ ;  /* 0x0000000778027c24 */ /* 0x000fe2000f8e02ff */
[----:B------:R-:W-:Y:S01]  /*1b80*/  CS2R R64, SRZ ;  /* 0x0000000000407805 */ /* 0x000fe2000001ff00 */
[----:B------:R-:W-:Y:S01]  /*1b90*/  IMAD R8, R4, R8, RZ ;  /* 0x0000000804087224 */ /* 0x000fe200078e02ff */
[----:B------:R-:W-:Y:S01]  /*1ba0*/  IADD3 RZ, P2, R9, R174, RZ ;  /* 0x000000ae09ff7210 */ /* 0x000fe20007f5e0ff */
[----:B------:R-:W-:Y:S01]  /*1bb0*/  IMAD.HI R126, R126, 0x2, RZ ;  /* 0x000000027e7e7827 */ /* 0x000fe200078e02ff */
[----:B------:R-:W-:-:S02]  /*1bc0*/  CS2R R66, SRZ ;  /* 0x0000000000427805 */ /* 0x000fc4000001ff00 */
[----:B------:R-:W-:Y:S02]  /*1bd0*/  CS2R R68, SRZ ;  /* 0x0000000000447805 */ /* 0x000fe4000001ff00 */
[----:B------:R-:W-:Y:S01]  /*1be0*/  CS2R R70, SRZ ;  /* 0x0000000000467805 */ /* 0x000fe2000001ff00 */
[----:B------:R-:W-:Y:S01]  /*1bf0*/  IMAD R15, R35, 0x2, R14 ;  /* 0x00000002230f7824 */ /* 0x000fe200078e020e */
[----:B------:R-:W-:Y:S01]  /*1c00*/  IADD3.X R175, R3, UR5, R126, P0, P1 ;  /* 0x0000000503af7c10 */ /* 0x000fe200087e247e */
[----:B------:R-:W-:Y:S01]  /*1c10*/  IMAD R11, R127, 0x30, RZ ;  /* 0x000000307f0b7824 */ /* 0x000fe200078e02ff */
[----:B------:R-:W-:Y:S01]  /*1c20*/  ULDC.64 UR4, c[0x0][0x220] ;  /* 0x0000880000047ab9 */ /* 0x000fe20000000a00 */
[----:B------:R-:W-:Y:S01]  /*1c30*/  IMAD.SHL.U32 R4, R2, 0x2, RZ ;  /* 0x0000000202047824 */ /* 0x000fe200078e00ff */
[----:B------:R-:W-:Y:S01]  /*1c40*/  CS2R R72, SRZ ;  /* 0x0000000000487805 */ /* 0x000fe2000001ff00 */
[----:B------:R-:W-:Y:S01]  /*1c50*/  IMAD.SHL.U32 R9, R8, 0x2, RZ ;  /* 0x0000000208097824 */ /* 0x000fe200078e00ff */
[----:B------:R-:W-:Y:S01]  /*1c60*/  IADD3 RZ, P1, R11, R174, RZ ;  /* 0x000000ae0bff7210 */ /* 0x000fe20007f3e0ff */
[----:B------:R-:W-:Y:S01]  /*1c70*/  IMAD R16, R35, 0x2, R15 ;  /* 0x0000000223107824 */ /* 0x000fe200078e020f */
[----:B------:R-:W-:Y:S01]  /*1c80*/  CS2R R74, SRZ ;  /* 0x00000000004a7805 */ /* 0x000fe2000001ff00 */
[----:B------:R-:W-:Y:S01]  /*1c90*/  IMAD.HI R2, R2, 0x2, RZ ;  /* 0x0000000202027827 */ /* 0x000fe200078e02ff */
[----:B------:R-:W-:-:S02]  /*1ca0*/  IADD3 R149, P5, P6, R9, UR4, R4 ;  /* 0x0000000409957c10 */ /* 0x000fc4000febe004 */
[----:B------:R-:W-:Y:S02]  /*1cb0*/  CS2R R76, SRZ ;  /* 0x00000000004c7805 */ /* 0x000fe4000001ff00 */
[----:B------:R-:W-:Y:S01]  /*1cc0*/  CS2R R78, SRZ ;  /* 0x00000000004e7805 */ /* 0x000fe2000001ff00 */
[----:B------:R-:W-:Y:S01]  /*1cd0*/  IMAD.HI R11, R8, 0x2, RZ ;  /* 0x00000002080b7827 */ /* 0x000fe200078e02ff */
[----:B------:R-:W-:Y:S02]  /*1ce0*/  CS2R R80, SRZ ;  /* 0x0000000000507805 */ /* 0x000fe4000001ff00 */
[----:B------:R-:W-:Y:S02]  /*1cf0*/  CS2R R82, SRZ ;  /* 0x0000000000527805 */ /* 0x000fe4000001ff00 */
[----:B------:R-:W-:Y:S01]  /*1d00*/  CS2R R84, SRZ ;  /* 0x0000000000547805 */ /* 0x000fe2000001ff00 */
[----:B------:R-:W-:Y:S01]  /*1d10*/  IMAD R17, R35, 0x2, R16 ;  /* 0x0000000223117824 */ /* 0x000fe200078e0210 */
[----:B------:R-:W-:Y:S01]  /*1d20*/  IADD3.X R33, R11, UR5, R2, P5, P6 ;  /* 0x000000050b217c10 */ /* 0x000fe2000afec402 */
[----:B------:R-:W-:Y:S01]  /*1d30*/  IMAD R7, R127, 0x2c, RZ ;  /* 0x0000002c7f077824 */ /* 0x000fe200078e02ff */
[-C--:B------:R-:W-:Y:S01]  /*1d40*/  LEA R122, P5, R10, R149.reuse, 0x1 ;  /* 0x000000950a7a7211 */ /* 0x080fe200078a08ff */
[----:B------:R-:W-:Y:S01]  /*1d50*/  IMAD R18, R35, 0x2, R17 ;  /* 0x0000000223127824 */ /* 0x000fe200078e0211 */
[----:B------:R-:W-:Y:S01]  /*1d60*/  LEA R120, P6, R12, R149, 0x1 ;  /* 0x000000950c787211 */ /* 0x000fe200078c08ff */
[----:B------:R-:W-:Y:S01]  /*1d70*/  IMAD R3, R127, 0x32, RZ ;  /* 0x000000327f037824 */ /* 0x000fe200078e02ff */
[-C--:B0-----:R-:W-:Y:S01]  /*1d80*/  LEA.HI.X.SX32 R123, R10, R33.reuse, 0x1, P5 ;  /* 0x000000210a7b7211 */ /* 0x081fe200028f0eff */
[----:B------:R-:W-:Y:S01]  /*1d90*/  IMAD R19, R35, 0x2, R18 ;  /* 0x0000000223137824 */ /* 0x000fe200078e0212 */
[----:B------:R-:W-:Y:S01]  /*1da0*/  LEA.HI.X.SX32 R121, R12, R33, 0x1, P6 ;  /* 0x000000210c797211 */ /* 0x000fe200030f0eff */
[----:B------:R-:W-:Y:S01]  /*1db0*/  IMAD R147, R127, 0x16, RZ ;  /* 0x000000167f937824 */ /* 0x000fe200078e02ff */
[-C--:B------:R-:W-:Y:S01]  /*1dc0*/  IADD3 RZ, P3, R7, R174.reuse, RZ ;  /* 0x000000ae07ff7210 */ /* 0x080fe20007f7e0ff */
[----:B------:R-:W-:Y:S01]  /*1dd0*/  IMAD R20, R35, 0x2, R19 ;  /* 0x0000000223147824 */ /* 0x000fe200078e0213 */
[----:B------:R0:W-:Y:S01]  /*1de0*/  STL.64 [R1+0x130], R122 ;  /* 0x0001307a01007387 */ /* 0x0001e20000100a00 */
[----:B------:R-:W-:Y:S01]  /*1df0*/  IMAD R7, R127, 0x34, RZ ;  /* 0x000000347f077824 */ /* 0x000fe200078e02ff */
[-C--:B------:R-:W-:Y:S01]  /*1e00*/  IADD3 RZ, P0, R3, R174.reuse, RZ ;  /* 0x000000ae03ff7210 */ /* 0x080fe20007f1e0ff */
[----:B------:R-:W-:Y:S01]  /*1e10*/  IMAD R21, R35, 0x2, R20 ;  /* 0x0000000223157824 */ /* 0x000fe200078e0214 */
[----:B------:R1:W-:Y:S01]  /*1e20*/  STL.64 [R1+0x128], R120 ;  /* 0x0001287801007387 */ /* 0x0003e20000100a00 */
[----:B------:R-:W-:Y:S01]  /*1e30*/  IMAD R3, R127, 0x36, RZ ;  /* 0x000000367f037824 */ /* 0x000fe200078e02ff */
[----:B------:R-:W-:Y:S01]  /*1e40*/  IADD3 RZ, P4, R7, R174, RZ ;  /* 0x000000ae07ff7210 */ /* 0x000fe20007f9e0ff */
[----:B------:R-:W-:Y:S01]  /*1e50*/  IMAD R22, R35, 0x2, R21 ;  /* 0x0000000223167824 */ /* 0x000fe200078e0215 */
[----:B------:R-:W-:Y:S01]  /*1e60*/  LEA.HI.X.SX32 R147, R147, R175, 0x1, P3 ;  /* 0x000000af93937211 */ /* 0x000fe200018f0eff */
[----:B------:R-:W-:Y:S01]  /*1e70*/  IMAD R145, R127, 0x17, RZ ;  /* 0x000000177f917824 */ /* 0x000fe200078e02ff */
[----:B------:R-:W-:Y:S01]  /*1e80*/  UMOV UR5, URZ ;  /* 0x0000003f00057c82 */ /* 0x000fe20008000000 */
[----:B------:R-:W-:Y:S01]  /*1e90*/  IMAD R23, R35, 0x2, R22 ;  /* 0x0000000223177824 */ /* 0x000fe200078e0216 */
[-C--:B0-----:R-:W-:Y:S01]  /*1ea0*/  LEA R122, P5, R13, R149.reuse, 0x1 ;  /* 0x000000950d7a7211 */ /* 0x081fe200078a08ff */
[----:B------:R-:W-:Y:S01]  /*1eb0*/  IMAD R143, R127, 0x18, RZ ;  /* 0x000000187f8f7824 */ /* 0x000fe200078e02ff */
[----:B------:R-:W-:Y:S01]  /*1ec0*/  UIADD3.X UR9, UR5, 0x40000040, URZ, UP0, !UPT ;  /* 0x4000004005097890 */ /* 0x000fe200087fe43f */
[----:B------:R-:W-:Y:S01]  /*1ed0*/  IMAD R24, R35, 0x2, R23 ;  /* 0x0000000223187824 */ /* 0x000fe200078e0217 */
[C---:B-1----:R-:W-:Y:S01]  /*1ee0*/  LEA R120, P6, R14.reuse, R149, 0x1 ;  /* 0x000000950e787211 */ /* 0x042fe200078c08ff */
[----:B------:R-:W-:Y:S01]  /*1ef0*/  UIADD3 UR10, UP0, UR14, 0x2, URZ ;  /* 0x000000020e0a7890 */ /* 0x000fe2000ff1e03f */
[----:B------:R-:W-:Y:S01]  /*1f00*/  LEA.HI.X.SX32 R123, R13, R33, 0x1, P5 ;  /* 0x000000210d7b7211 */ /* 0x000fe200028f0eff */
[----:B------:R-:W-:Y:S01]  /*1f10*/  IMAD R25, R35, 0x2, R24 ;  /* 0x0000000223197824 */ /* 0x000fe200078e0218 */
[----:B------:R-:W-:Y:S01]  /*1f20*/  LEA R10, P5, R15, R149, 0x1 ;  /* 0x000000950f0a7211 */ /* 0x000fe200078a08ff */
[----:B------:R-:W-:Y:S01]  /*1f30*/  IMAD R141, R127, 0x19, RZ ;  /* 0x000000197f8d7824 */ /* 0x000fe200078e02ff */
[----:B------:R-:W-:Y:S01]  /*1f40*/  LEA.HI.X.SX32 R121, R14, R33, 0x1, P6 ;  /* 0x000000210e797211 */ /* 0x000fe200030f0eff */
[----:B------:R-:W-:Y:S01]  /*1f50*/  STL.64 [R1+0x120], R122 ;  /* 0x0001207a01007387 */ /* 0x000fe20000100a00 */
[C---:B------:R-:W-:Y:S01]  /*1f60*/  LEA R12, P6, R16.reuse, R149, 0x1 ;  /* 0x00000095100c7211 */ /* 0x040fe200078c08ff */
[----:B------:R-:W-:Y:S01]  /*1f70*/  IMAD R26, R35, 0x2, R25 ;  /* 0x00000002231a7824 */ /* 0x000fe200078e0219 */
[-C--:B------:R-:W-:Y:S01]  /*1f80*/  LEA.HI.X.SX32 R11, R15, R33.reuse, 0x1, P5 ;  /* 0x000000210f0b7211 */ /* 0x080fe200028f0eff */
[----:B------:R-:W-:Y:S01]  /*1f90*/  IMAD R139, R127, 0x1a, RZ ;  /* 0x0000001a7f8b7824 */ /* 0x000fe200078e02ff */
[----:B------:R-:W-:Y:S01]  /*1fa0*/  LEA.HI.X.SX32 R13, R16, R33, 0x1, P6 ;  /* 0x00000021100d7211 */ /* 0x000fe200030f0eff */
[----:B------:R-:W-:Y:S01]  /*1fb0*/  IMAD R27, R35, 0x2, R26 ;  /* 0x00000002231b7824 */ /* 0x000fe200078e021a */
[-C--:B------:R-:W-:Y:S01]  /*1fc0*/  LEA.HI.X.SX32 R145, R145, R175.reuse, 0x1, P2 ;  /* 0x000000af91917211 */ /* 0x080fe200010f0eff */
[----:B------:R-:W-:Y:S01]  /*1fd0*/  STL.64 [R1+0x110], R10 ;  /* 0x0001100a01007387 */ /* 0x000fe20000100a00 */
[-C--:B------:R-:W-:Y:S01]  /*1fe0*/  LEA.HI.X.SX32 R143, R143, R175.reuse, 0x1, P1 ;  /* 0x000000af8f8f7211 */ /* 0x080fe200008f0eff */
[----:B------:R-:W-:Y:S01]  /*1ff0*/  IMAD R28, R35, 0x2, R27 ;  /* 0x00000002231c7824 */ /* 0x000fe200078e021b */
[----:B------:R-:W-:Y:S01]  /*2000*/  UIADD3.X UR11, UR6, 0x40000040, URZ, UP0, !UPT ;  /* 0x40000040060b7890 */ /* 0x000fe200087fe43f */
[----:B------:R0:W-:Y:S01]  /*2010*/  STL.64 [R1+0x118], R120 ;  /* 0x0001187801007387 */ /* 0x0001e20000100a00 */
[----:B------:R-:W-:Y:S01]  /*2020*/  IMAD R137, R127, 0x1b, RZ ;  /* 0x0000001b7f897824 */ /* 0x000fe200078e02ff */
[----:B------:R-:W-:Y:S01]  /*2030*/  CS2R R86, SRZ ;  /* 0x0000000000567805 */ /* 0x000fe2000001ff00 */
[----:B------:R-:W-:Y:S01]  /*2040*/  IMAD R29, R35, 0x2, R28 ;  /* 0x00000002231d7824 */ /* 0x000fe200078e021c */
[----:B------:R1:W-:Y:S01]  /*2050*/  STL.64 [R1+0x108], R12 ;  /* 0x0001080c01007387 */ /* 0x0003e20000100a00 */
[----:B------:R-:W-:Y:S01]  /*2060*/  IMAD R135, R127, 0x1c, RZ ;  /* 0x0000001c7f877824 */ /* 0x000fe200078e02ff */
[-C--:B------:R-:W-:Y:S01]  /*2070*/  LEA.HI.X.SX32 R141, R141, R175.reuse, 0x1, P0 ;  /* 0x000000af8d8d7211 */ /* 0x080fe200000f0eff */
[----:B------:R-:W-:Y:S01]  /*2080*/  IMAD R30, R35, 0x2, R29 ;  /* 0x00000002231e7824 */ /* 0x000fe200078e021d */
[----:B------:R-:W-:Y:S01]  /*2090*/  LEA.HI.X.SX32 R139, R139, R175, 0x1, P4 ;  /* 0x000000af8b8b7211 */ /* 0x000fe200020f0eff */
[----:B------:R-:W-:Y:S01]  /*20a0*/  IMAD R133, R127, 0x1d, RZ ;  /* 0x0000001d7f857824 */ /* 0x000fe200078e02ff */
[----:B------:R-:W-:Y:S01]  /*20b0*/  UMOV UR4, URZ ;  /* 0x0000003f00047c82 */ /* 0x000fe20008000000 */
[----:B------:R-:W-:Y:S01]  /*20c0*/  IMAD R31, R35, 0x2, R30 ;  /* 0x00000002231f7824 */ /* 0x000fe200078e021e */
[-C--:B0-----:R-:W-:Y:S01]  /*20d0*/  LEA R120, P5, R17, R149.reuse, 0x1 ;  /* 0x0000009511787211 */ /* 0x081fe200078a08ff */
[----:B------:R-:W-:Y:S01]  /*20e0*/  IMAD R131, R127, 0x1e, RZ ;  /* 0x0000001e7f837824 */ /* 0x000fe200078e02ff */
[----:B------:R-:W-:Y:S01]  /*20f0*/  UIADD3.64 UR20, UR8, 0x80, URZ ;  /* 0x0000008008147897 */ /* 0x000fe2000fffe03f */
[----:B------:R-:W-:Y:S01]  /*2100*/  IMAD R4, R35, 0x2, R31 ;  /* 0x0000000223047824 */ /* 0x000fe200078e021f */
[C---:B-1----:R-:W-:Y:S01]  /*2110*/  LEA R12, P6, R18.reuse, R149, 0x1 ;  /* 0x00000095120c7211 */ /* 0x042fe200078c08ff */
[----:B------:R-:W-:Y:S01]  /*2120*/  IMAD R129, R127, 0x1f, RZ ;  /* 0x0000001f7f817824 */ /* 0x000fe200078e02ff */
[----:B------:R-:W-:Y:S01]  /*2130*/  LEA.HI.X.SX32 R121, R17, R33, 0x1, P5 ;  /* 0x0000002111797211 */ /* 0x000fe200028f0eff */
[----:B------:R-:W-:Y:S01]  /*2140*/  IMAD R2, R35, 0x2, R4 ;  /* 0x0000000223027824 */ /* 0x000fe200078e0204 */
[----:B------:R-:W-:Y:S01]  /*2150*/  LEA R14, P5, R19, R149, 0x1 ;  /* 0x00000095130e7211 */ /* 0x000fe200078a08ff */
[----:B------:R-:W-:Y:S01]  /*2160*/  UIADD3.64 UR24, UR8, 0x100, URZ ;  /* 0x0000010008187897 */ /* 0x000fe2000fffe03f */
[----:B------:R-:W-:Y:S01]  /*2170*/  LEA.HI.X.SX32 R13, R18, R33, 0x1, P6 ;  /* 0x00000021120d7211 */ /* 0x000fe200030f0eff */
[----:B------:R-:W-:Y:S01]  /*2180*/  IMAD R7, R35, 0x2, R2 ;  /* 0x0000000223077824 */ /* 0x000fe200078e0202 */
[C---:B------:R-:W-:Y:S01]  /*2190*/  LEA R16, P6, R20.reuse, R149, 0x1 ;  /* 0x0000009514107211 */ /* 0x040fe200078c08ff */
[----:B------:R-:W-:Y:S01]  /*21a0*/  UIADD3.64 UR28, UR8, 0x180, URZ ;  /* 0x00000180081c7897 */ /* 0x000fe2000fffe03f */
[-C--:B------:R-:W-:Y:S01]  /*21b0*/  LEA.HI.X.SX32 R15, R19, R33.reuse, 0x1, P5 ;  /* 0x00000021130f7211 */ /* 0x080fe200028f0eff */
[----:B------:R0:W-:Y:S01]  /*21c0*/  STL.64 [R1+0xf8], R12 ;  /* 0x0000f80c01007387 */ /* 0x0001e20000100a00 */
[----:B------:R-:W-:Y:S01]  /*21d0*/  LEA.HI.X.SX32 R17, R20, R33, 0x1, P6 ;  /* 0x0000002114117211 */ /* 0x000fe200030f0eff */
[C---:B------:R-:W-:Y:S01]  /*21e0*/  IMAD R8, R35.reuse, 0x2, R7 ;  /* 0x0000000223087824 */ /* 0x040fe200078e0207 */
[----:B------:R-:W-:Y:S01]  /*21f0*/  UIADD3.64 UR32, UR8, 0x200, URZ ;  /* 0x0000020008207897 */ /* 0x000fe2000fffe03f */
[----:B------:R-:W-:Y:S01]  /*2200*/  STL.64 [R1+0x100], R120 ;  /* 0x0001007801007387 */ /* 0x000fe20000100a00 */
[----:B------:R-:W-:Y:S01]  /*2210*/  UIADD3.64 UR36, UR8, 0x280, URZ ;  /* 0x0000028008247897 */ /* 0x000fe2000fffe03f */
[C---:B------:R-:W-:Y:S01]  /*2220*/  IMAD R9, R35.reuse, 0x2, R8 ;  /* 0x0000000223097824 */ /* 0x040fe200078e0208 */
[----:B------:R-:W-:Y:S01]  /*2230*/  UIADD3.64 UR40, UR8, 0x300, URZ ;  /* 0x0000030008287897 */ /* 0x000fe2000fffe03f */
[----:B------:R1:W-:Y:S01]  /*2240*/  STL.64 [R1+0xf0], R14 ;  /* 0x0000f00e01007387 */ /* 0x0003e20000100a00 */
[----:B------:R-:W-:Y:S01]  /*2250*/  UIADD3.64 UR22, UR10, 0x2, URZ ;  /* 0x000000020a167897 */ /* 0x000fe2000fffe03f */
[C---:B------:R-:W-:Y:S01]  /*2260*/  IMAD R10, R35.reuse, 0x2, R9 ;  /* 0x00000002230a7824 */ /* 0x040fe200078e0209 */
[----:B------:R-:W-:Y:S01]  /*2270*/  UIADD3.64 UR26, UR10, 0x4, URZ ;  /* 0x000000040a1a7897 */ /* 0x000fe2000fffe03f */
[----:B------:R2:W-:Y:S01]  /*2280*/  STL.64 [R1+0xe8], R16 ;  /* 0x0000e81001007387 */ /* 0x0005e20000100a00 */
[----:B------:R-:W-:Y:S01]  /*2290*/  UIADD3.64 UR30, UR10, 0x1fe, URZ ;  /* 0x000001fe0a1e7897 */ /* 0x000fe2000fffe03f */
[----:B------:R-:W-:Y:S01]  /*22a0*/  IMAD R11, R35, 0x2, R10 ;  /* 0x00000002230b7824 */ /* 0x000fe200078e020a */
[----:B------:R-:W-:-:S02]  /*22b0*/  UIADD3.64 UR34, UR10, 0x200, URZ ;  /* 0x000002000a227897 */ /* 0x000fc4000fffe03f */
[----:B------:R-:W-:Y:S01]  /*22c0*/  UIADD3.64 UR38, UR10, 0x202, URZ ;  /* 0x000002020a267897 */ /* 0x000fe2000fffe03f */
[----:B0-----:R-:W-:Y:S01]  /*22d0*/  IMAD R12, R35, 0x2, R11 ;  /* 0x00000002230c7824 */ /* 0x001fe200078e020b */
[----:B------:R-:W-:Y:S01]  /*22e0*/  UIADD3.64 UR42, UR10, 0x204, URZ ;  /* 0x000002040a2a7897 */ /* 0x000fe2000fffe03f */
[-C--:B-1----:R-:W-:Y:S01]  /*22f0*/  LEA R14, P5, R21, R149.reuse, 0x1 ;  /* 0x00000095150e7211 */ /* 0x082fe200078a08ff */
[----:B------:R-:W-:Y:S01]  /*2300*/  ULDC UR6, c[0x0][0x238] ;  /* 0x00008e0000067ab9 */ /* 0x000fe20000000800 */
[----:B------:R-:W-:Y:S01]  /*2310*/  IMAD R13, R35, 0x2, R12 ;  /* 0x00000002230d7824 */ /* 0x000fe200078e020c */
[----:B------:R-:W-:Y:S01]  /*2320*/  UMOV UR15, 0x40000040 ;  /* 0x40000040000f7882 */ /* 0x000fe20000000000 */
[----:B--2---:R-:W-:Y:S02]  /*2330*/  LEA R16, P6, R22, R149, 0x1 ;  /* 0x0000009516107211 */ /* 0x004fe400078c08ff */
[----:B------:R-:W-:Y:S02]  /*2340*/  LEA.HI.X.SX32 R15, R21, R33, 0x1, P5 ;  /* 0x00000021150f7211 */ /* 0x000fe400028f0eff */
[----:B------:R-:W-:-:S02]  /*2350*/  LEA R18, P5, R23, R149, 0x1 ;  /* 0x0000009517127211 */ /* 0x000fc400078a08ff */
[-C--:B------:R-:W-:Y:S01]  /*2360*/  LEA.HI.X.SX32 R17, R22, R33.reuse, 0x1, P6 ;  /* 0x0000002116117211 */ /* 0x080fe200030f0eff */
[----:B------:R0:W-:Y:S01]  /*2370*/  STL.64 [R1+0xe0], R14 ;  /* 0x0000e00e01007387 */ /* 0x0001e20000100a00 */
[----:B------:R-:W-:-:S03]  /*2380*/  LEA.HI.X.SX32 R19, R23, R33, 0x1, P5 ;  /* 0x0000002117137211 */ /* 0x000fc600028f0eff */
[----:B------:R1:W-:Y:S04]  /*2390*/  STL.64 [R1+0xd8], R16 ;  /* 0x0000d81001007387 */ /* 0x0003e80000100a00 */
[----:B------:R2:W-:Y:S01]  /*23a0*/  STL.64 [R1+0xd0], R18 ;  /* 0x0000d01201007387 */ /* 0x0005e20000100a00 */
[----:B0-----:R-:W-:Y:S01]  /*23b0*/  IMAD R14, R35, 0x2, R13 ;  /* 0x00000002230e7824 */ /* 0x001fe200078e020d */
[----:B-1----:R-:W-:-:S03]  /*23c0*/  LEA R16, P6, R24, R149, 0x1 ;  /* 0x0000009518107211 */ /* 0x002fc600078c08ff */
[----:B------:R-:W-:Y:S01]  /*23d0*/  IMAD R15, R35, 0x2, R14 ;  /* 0x00000002230f7824 */ /* 0x000fe200078e020e */
[C---:B--2---:R-:W-:Y:S02]  /*23e0*/  LEA R18, P5, R25.reuse, R149, 0x1 ;  /* 0x0000009519127211 */ /* 0x044fe400078a08ff */
[----:B------:R-:W-:Y:S02]  /*23f0*/  LEA.HI.X.SX32 R17, R24, R33, 0x1, P6 ;  /* 0x0000002118117211 */ /* 0x000fe400030f0eff */
[C---:B------:R-:W-:Y:S02]  /*2400*/  LEA R20, P6, R26.reuse, R149, 0x1 ;  /* 0x000000951a147211 */ /* 0x040fe400078c08ff */
[-C--:B------:R-:W-:Y:S01]  /*2410*/  LEA.HI.X.SX32 R19, R25, R33.reuse, 0x1, P5 ;  /* 0x0000002119137211 */ /* 0x080fe200028f0eff */
[----:B------:R0:W-:Y:S01]  /*2420*/  STL.64 [R1+0xc8], R16 ;  /* 0x0000c81001007387 */ /* 0x0001e20000100a00 */
[----:B------:R-:W-:Y:S02]  /*2430*/  LEA.HI.X.SX32 R21, R26, R33, 0x1, P6 ;  /* 0x000000211a157211 */ /* 0x000fe400030f0eff */
[----:B------:R-:W-:Y:S01]  /*2440*/  CS2R R24, SRZ ;  /* 0x0000000000187805 */ /* 0x000fe2000001ff00 */
[----:B------:R1:W-:Y:S04]  /*2450*/  STL.64 [R1+0xc0], R18 ;  /* 0x0000c01201007387 */ /* 0x0003e80000100a00 */
[----:B------:R2:W-:Y:S01]  /*2460*/  STL.64 [R1+0xb8], R20 ;  /* 0x0000b81401007387 */ /* 0x0005e20000100a00 */
[----:B0-----:R-:W-:Y:S01]  /*2470*/  IMAD R16, R35, 0x2, R15 ;  /* 0x0000000223107824 */ /* 0x001fe200078e020f */
[----:B-1----:R-:W-:-:S03]  /*2480*/  LEA R18, P5, R27, R149, 0x1 ;  /* 0x000000951b127211 */ /* 0x002fc600078a08ff */
[----:B------:R-:W-:Y:S01]  /*2490*/  IMAD R17, R35, 0x2, R16 ;  /* 0x0000000223117824 */ /* 0x000fe200078e0210 */
[C---:B--2---:R-:W-:Y:S02]  /*24a0*/  LEA R20, P6, R28.reuse, R149, 0x1 ;  /* 0x000000951c147211 */ /* 0x044fe400078c08ff */
[-C--:B------:R-:W-:Y:S02]  /*24b0*/  LEA.HI.X.SX32 R19, R27, R33.reuse, 0x1, P5 ;  /* 0x000000211b137211 */ /* 0x080fe400028f0eff */
[----:B------:R-:W-:Y:S02]  /*24c0*/  CS2R R26, SRZ ;  /* 0x00000000001a7805 */ /* 0x000fe4000001ff00 */
[----:B------:R-:W-:Y:S02]  /*24d0*/  LEA.HI.X.SX32 R21, R28, R33, 0x1, P6 ;  /* 0x000000211c157211 */ /* 0x000fe400030f0eff */
[C---:B------:R-:W-:Y:S01]  /*24e0*/  LEA R22, P5, R29.reuse, R149, 0x1 ;  /* 0x000000951d167211 */ /* 0x040fe200078a08ff */
[----:B------:R0:W-:Y:S03]  /*24f0*/  STL.64 [R1+0xb0], R18 ;  /* 0x0000b01201007387 */ /* 0x0001e60000100a00 */
[----:B------:R-:W-:Y:S01]  /*2500*/  LEA.HI.X.SX32 R23, R29, R33, 0x1, P5 ;  /* 0x000000211d177211 */ /* 0x000fe200028f0eff */
[----:B------:R1:W-:Y:S01]  /*2510*/  STL.64 [R1+0xa8], R20 ;  /* 0x0000a81401007387 */ /* 0x0003e20000100a00 */
[----:B------:R-:W-:-:S02]  /*2520*/  LEA R120, P5, R31, R149, 0x1 ;  /* 0x000000951f787211 */ /* 0x000fc400078a08ff */
[----:B------:R-:W-:Y:S02]  /*2530*/  CS2R R28, SRZ ;  /* 0x00000000001c7805 */ /* 0x000fe4000001ff00 */
[----:B------:R-:W-:Y:S01]  /*2540*/  LEA.HI.X.SX32 R121, R31, R33, 0x1, P5 ;  /* 0x000000211f797211 */ /* 0x000fe200028f0eff */
[----:B0-----:R-:W-:Y:S01]  /*2550*/  IMAD R18, R35, 0x2, R17 ;  /* 0x0000000223127824 */ /* 0x001fe200078e0211 */
[----:B-1----:R-:W-:-:S03]  /*2560*/  LEA R20, P6, R30, R149, 0x1 ;  /* 0x000000951e147211 */ /* 0x002fc600078c08ff */
[----:B------:R-:W-:Y:S01]  /*2570*/  IMAD R19, R35, 0x2, R18 ;  /* 0x0000000223137824 */ /* 0x000fe200078e0212 */
[----:B------:R-:W-:Y:S02]  /*2580*/  LEA.HI.X.SX32 R21, R30, R33, 0x1, P6 ;  /* 0x000000211e157211 */ /* 0x000fe400030f0eff */
[----:B------:R-:W-:-:S03]  /*2590*/  CS2R R30, SRZ ;  /* 0x00000000001e7805 */ /* 0x000fc6000001ff00 */
[----:B------:R0:W-:Y:S04]  /*25a0*/  STL.64 [R1+0x98], R20 ;  /* 0x0000981401007387 */ /* 0x0001e80000100a00 */
[----:B------:R1:W-:Y:S04]  /*25b0*/  STL.64 [R1+0xa0], R22 ;  /* 0x0000a01601007387 */ /* 0x0003e80000100a00 */
[----:B------:R2:W-:Y:S01]  /*25c0*/  STL.64 [R1+0x90], R120 ;  /* 0x0000907801007387 */ /* 0x0005e20000100a00 */
[----:B0-----:R-:W-:Y:S01]  /*25d0*/  IMAD R20, R35, 0x2, R19 ;  /* 0x0000000223147824 */ /* 0x001fe200078e0213 */
[----:B-1----:R-:W-:-:S03]  /*25e0*/  LEA R22, P6, R4, R149, 0x1 ;  /* 0x0000009504167211 */ /* 0x002fc600078c08ff */
[----:B------:R-:W-:Y:S01]  /*25f0*/  IMAD R21, R35, 0x2, R20 ;  /* 0x0000000223157824 */ /* 0x000fe200078e0214 */
[----:B------:R-:W-:Y:S02]  /*2600*/  LEA.HI.X.SX32 R23, R4, R33, 0x1, P6 ;  /* 0x0000002104177211 */ /* 0x000fe400030f0eff */
[----:B--2---:R-:W-:-:S03]  /*2610*/  LEA R120, P5, R2, R149, 0x1 ;  /* 0x0000009502787211 */ /* 0x004fc600078a08ff */
[----:B------:R0:W-:Y:S01]  /*2620*/  STL.64 [R1+0x88], R22 ;  /* 0x0000881601007387 */ /* 0x0001e20000100a00 */
[----:B------:R-:W-:Y:S01]  /*2630*/  LEA.HI.X.SX32 R121, R2, R33, 0x1, P5 ;  /* 0x0000002102797211 */ /* 0x000fe200028f0eff */
[----:B------:R-:W-:-:S04]  /*2640*/  IMAD R2, R35, 0x2, R21 ;  /* 0x0000000223027824 */ /* 0x000fc800078e0215 */
[----:B------:R1:W-:Y:S01]  /*2650*/  STL.64 [R1+0x80], R120 ;  /* 0x0000807801007387 */ /* 0x0003e20000100a00 */
[----:B------:R-:W-:Y:S01]  /*2660*/  IMAD R4, R35, 0x2, R2 ;  /* 0x0000000223047824 */ /* 0x000fe200078e0202 */
[----:B0-----:R-:W-:-:S04]  /*2670*/  LEA R22, P6, R7, R149, 0x1 ;  /* 0x0000009507167211 */ /* 0x001fc800078c08ff */
[----:B------:R-:W-:Y:S01]  /*2680*/  LEA.HI.X.SX32 R23, R7, R33, 0x1, P6 ;  /* 0x0000002107177211 */ /* 0x000fe200030f0eff */
[----:B------:R-:W-:Y:S01]  /*2690*/  IMAD R7, R35, 0x2, R4 ;  /* 0x0000000223077824 */ /* 0x000fe200078e0204 */
[----:B-1----:R-:W-:-:S03]  /*26a0*/  LEA R120, P5, R8, R149, 0x1 ;  /* 0x0000009508787211 */ /* 0x002fc600078a08ff */
[----:B------:R0:W-:Y:S01]  /*26b0*/  STL.64 [R1+0x78], R22 ;  /* 0x0000781601007387 */ /* 0x0001e20000100a00 */
[----:B------:R-:W-:Y:S01]  /*26c0*/  LEA.HI.X.SX32 R121, R8, R33, 0x1, P5 ;  /* 0x0000002108797211 */ /* 0x000fe200028f0eff */
[----:B------:R-:W-:-:S04]  /*26d0*/  IMAD R8, R35, 0x2, R7 ;  /* 0x0000000223087824 */ /* 0x000fc800078e0207 */
[----:B------:R1:W-:Y:S01]  /*26e0*/  STL.64 [R1+0x70], R120 ;  /* 0x0000707801007387 */ /* 0x0003e20000100a00 */
        /* <DEDUP_REMOVED lines=13> */
[----:B------:R-:W-:-:S05]  /*27c0*/  LEA.HI.X.SX32 R121, R12, R33, 0x1, P5 ;  /* 0x000000210c797211 */ /* 0x000fca00028f0eff */
[----:B------:R1:W-:Y:S01]  /*27d0*/  STL.64 [R1+0x50], R120 ;  /* 0x0000507801007387 */ /* 0x0003e20000100a00 */
[----:B0-----:R-:W-:-:S04]  /*27e0*/  LEA R22, P6, R13, R149, 0x1 ;  /* 0x000000950d167211 */ /* 0x001fc800078c08ff */
[----:B------:R-:W-:Y:S02]  /*27f0*/  LEA.HI.X.SX32 R23, R13, R33, 0x1, P6 ;  /* 0x000000210d177211 */ /* 0x000fe400030f0eff */
[----:B-1----:R-:W-:-:S03]  /*2800*/  LEA R120, P5, R14, R149, 0x1 ;  /* 0x000000950e787211 */ /* 0x002fc600078a08ff */
[----:B------:R0:W-:Y:S01]  /*2810*/  STL.64 [R1+0x48], R22 ;  /* 0x0000481601007387 */ /* 0x0001e20000100a00 */
[----:B------:R-:W-:Y:S02]  /*2820*/  LEA.HI.X.SX32 R121, R14, R33, 0x1, P5 ;  /* 0x000000210e797211 */ /* 0x000fe400028f0eff */
[----:B------:R-:W-:-:S03]  /*2830*/  LEA R12, P5, R16, R149, 0x1 ;  /* 0x00000095100c7211 */ /* 0x000fc600078a08ff */
[----:B------:R1:W-:Y:S01]  /*2840*/  STL.64 [R1+0x40], R120 ;  /* 0x0000407801007387 */ /* 0x0003e20000100a00 */
[----:B------:R-:W-:Y:S02]  /*2850*/  LEA.HI.X.SX32 R13, R16, R33, 0x1, P5 ;  /* 0x00000021100d7211 */ /* 0x000fe400028f0eff */
[----:B0-----:R-:W-:-:S04]  /*2860*/  LEA R22, P6, R15, R149, 0x1 ;  /* 0x000000950f167211 */ /* 0x001fc800078c08ff */
[----:B------:R-:W-:Y:S02]  /*2870*/  LEA.HI.X.SX32 R23, R15, R33, 0x1, P6 ;  /* 0x000000210f177211 */ /* 0x000fe400030f0eff */
[----:B-1----:R-:W-:-:S03]  /*2880*/  LEA R120, P6, R17, R149, 0x1 ;  /* 0x0000009511787211 */ /* 0x002fc600078c08ff */
[----:B------:R0:W-:Y:S01]  /*2890*/  STL.64 [R1+0x38], R22 ;  /* 0x0000381601007387 */ /* 0x0001e20000100a00 */
[----:B------:R-:W-:Y:S02]  /*28a0*/  LEA.HI.X.SX32 R121, R17, R33, 0x1, P6 ;  /* 0x0000002111797211 */ /* 0x000fe400030f0eff */
[C---:B------:R-:W-:Y:S01]  /*28b0*/  LEA R14, P6, R19.reuse, R149, 0x1 ;  /* 0x00000095130e7211 */ /* 0x040fe200078c08ff */
[----:B------:R1:W-:Y:S03]  /*28c0*/  STL.64 [R1+0x30], R12 ;  /* 0x0000300c01007387 */ /* 0x0003e60000100a00 */
[----:B------:R-:W-:Y:S01]  /*28d0*/  LEA.HI.X.SX32 R15, R19, R33, 0x1, P6 ;  /* 0x00000021130f7211 */ /* 0x000fe200030f0eff */
[----:B------:R-:W-:Y:S01]  /*28e0*/  STL.64 [R1+0x28], R120 ;  /* 0x0000287801007387 */ /* 0x000fe20000100a00 */
[----:B0-----:R-:W-:Y:S01]  /*28f0*/  LEA R22, P5, R18, R149, 0x1 ;  /* 0x0000009512167211 */ /* 0x001fe200078a08ff */
[----:B-1----:R-:W-:-:S03]  /*2900*/  IMAD R12, R35, 0x2, R11 ;  /* 0x00000002230c7824 */ /* 0x002fc600078e020b */
[----:B------:R-:W-:Y:S02]  /*2910*/  LEA.HI.X.SX32 R23, R18, R33, 0x1, P5 ;  /* 0x0000002112177211 */ /* 0x000fe400028f0eff */
[C---:B------:R-:W-:Y:S01]  /*2920*/  LEA R16, P5, R20.reuse, R149, 0x1 ;  /* 0x0000009514107211 */ /* 0x040fe200078a08ff */
[----:B------:R-:W-:Y:S02]  /*2930*/  IMAD R13, R35, 0x2, R12 ;  /* 0x00000002230d7824 */ /* 0x000fe400078e020c */
[----:B------:R0:W-:Y:S01]  /*2940*/  STL.64 [R1+0x20], R22 ;  /* 0x0000201601007387 */ /* 0x0001e20000100a00 */
[----:B------:R-:W-:-:S03]  /*2950*/  LEA.HI.X.SX32 R17, R20, R33, 0x1, P5 ;  /* 0x0000002114117211 */ /* 0x000fc600028f0eff */
[----:B------:R1:W-:Y:S04]  /*2960*/  STL.64 [R1+0x18], R14 ;  /* 0x0000180e01007387 */ /* 0x0003e80000100a00 */
[----:B------:R2:W-:Y:S01]  /*2970*/  STL.64 [R1+0x10], R16 ;  /* 0x0000101001007387 */ /* 0x0005e20000100a00 */
[----:B0-----:R-:W-:Y:S01]  /*2980*/  LEA R22, P6, R21, R149, 0x1 ;  /* 0x0000009515167211 */ /* 0x001fe200078c08ff */
[----:B-1----:R-:W-:-:S03]  /*2990*/  IMAD R14, R35, 0x2, R13 ;  /* 0x00000002230e7824 */ /* 0x002fc600078e020d */
[----:B------:R-:W-:Y:S02]  /*29a0*/  LEA.HI.X.SX32 R23, R21, R33, 0x1, P6 ;  /* 0x0000002115177211 */ /* 0x000fe400030f0eff */
[-C--:B------:R-:W-:Y:S01]  /*29b0*/  LEA R244, P6, R4, R149.reuse, 0x1 ;  /* 0x0000009504f47211 */ /* 0x080fe200078c08ff */
[C---:B------:R-:W-:Y:S01]  /*29c0*/  IMAD R15, R35.reuse, 0x2, R14 ;  /* 0x00000002230f7824 */ /* 0x040fe200078e020e */
[----:B--2---:R-:W-:Y:S01]  /*29d0*/  LEA R16, P5, R2, R149, 0x1 ;  /* 0x0000009502107211 */ /* 0x004fe200078a08ff */
[----:B------:R0:W-:Y:S01]  /*29e0*/  STL.64 [R1+0x8], R22 ;  /* 0x0000081601007387 */ /* 0x0001e20000100a00 */
[-C--:B------:R-:W-:Y:S02]  /*29f0*/  LEA.HI.X.SX32 R245, R4, R33.reuse, 0x1, P6 ;  /* 0x0000002104f57211 */ /* 0x080fe400030f0eff */
[----:B------:R-:W-:Y:S01]  /*2a00*/  LEA.HI.X.SX32 R17, R2, R33, 0x1, P5 ;  /* 0x0000002102117211 */ /* 0x000fe200028f0eff */
[----:B------:R-:W-:Y:S01]  /*2a10*/  IMAD R2, R35, 0x2, R15 ;  /* 0x0000000223027824 */ /* 0x000fe200078e020f */
[----:B------:R-:W-:-:S02]  /*2a20*/  LEA R242, P5, R7, R149, 0x1 ;  /* 0x0000009507f27211 */ /* 0x000fc400078a08ff */
[C---:B------:R-:W-:Y:S01]  /*2a30*/  LEA R230, P6, R8.reuse, R149, 0x1 ;  /* 0x0000009508e67211 */ /* 0x040fe200078c08ff */
[----:B------:R-:W-:Y:S01]  /*2a40*/  IMAD R4, R35, 0x2, R2 ;  /* 0x0000000223047824 */ /* 0x000fe200078e0202 */
[----:B------:R-:W-:Y:S01]  /*2a50*/  LEA.HI.X.SX32 R243, R7, R33, 0x1, P5 ;  /* 0x0000002107f37211 */ /* 0x000fe200028f0eff */
[----:B------:R0:W-:Y:S01]  /*2a60*/  STL.64 [R1], R16 ;  /* 0x0000001001007387 */ /* 0x0001e20000100a00 */
[----:B------:R-:W-:Y:S01]  /*2a70*/  LEA R226, P5, R9, R149, 0x1 ;  /* 0x0000009509e27211 */ /* 0x000fe200078a08ff */
[C---:B------:R-:W-:Y:S01]  /*2a80*/  IMAD R7, R35.reuse, 0x2, R4 ;  /* 0x0000000223077824 */ /* 0x040fe200078e0204 */
[----:B------:R-:W-:Y:S02]  /*2a90*/  LEA.HI.X.SX32 R231, R8, R33, 0x1, P6 ;  /* 0x0000002108e77211 */ /* 0x000fe400030f0eff */
[----:B------:R-:W-:Y:S01]  /*2aa0*/  LEA R222, P6, R10, R149, 0x1 ;  /* 0x000000950ade7211 */ /* 0x000fe200078c08ff */
[----:B------:R-:W-:Y:S01]  /*2ab0*/  IMAD R8, R35, 0x2, R7 ;  /* 0x0000000223087824 */ /* 0x000fe200078e0207 */
[----:B------:R-:W-:-:S02]  /*2ac0*/  LEA.HI.X.SX32 R227, R9, R33, 0x1, P5 ;  /* 0x0000002109e37211 */ /* 0x000fc400028f0eff */
[----:B------:R-:W-:Y:S01]  /*2ad0*/  LEA R218, P5, R11, R149, 0x1 ;  /* 0x000000950bda7211 */ /* 0x000fe200078a08ff */
[C---:B------:R-:W-:Y:S01]  /*2ae0*/  IMAD R9, R35.reuse, 0x2, R8 ;  /* 0x0000000223097824 */ /* 0x040fe200078e0208 */
[----:B------:R-:W-:Y:S02]  /*2af0*/  LEA.HI.X.SX32 R223, R10, R33, 0x1, P6 ;  /* 0x000000210adf7211 */ /* 0x000fe400030f0eff */
[C---:B------:R-:W-:Y:S01]  /*2b00*/  LEA R216, P6, R12.reuse, R149, 0x1 ;  /* 0x000000950cd87211 */ /* 0x040fe200078c08ff */
[----:B------:R-:W-:Y:S01]  /*2b10*/  IMAD R10, R35, 0x2, R9 ;  /* 0x00000002230a7824 */ /* 0x000fe200078e0209 */
[----:B------:R-:W-:Y:S02]  /*2b20*/  LEA.HI.X.SX32 R219, R11, R33, 0x1, P5 ;  /* 0x000000210bdb7211 */ /* 0x000fe400028f0eff */
[----:B------:R-:W-:Y:S01]  /*2b30*/  LEA R212, P5, R13, R149, 0x1 ;  /* 0x000000950dd47211 */ /* 0x000fe200078a08ff */
[----:B------:R-:W-:Y:S01]  /*2b40*/  IMAD R11, R35, 0x2, R10 ;  /* 0x00000002230b7824 */ /* 0x000fe200078e020a */
[----:B------:R-:W-:-:S02]  /*2b50*/  LEA.HI.X.SX32 R217, R12, R33, 0x1, P6 ;  /* 0x000000210cd97211 */ /* 0x000fc400030f0eff */
[C---:B------:R-:W-:Y:S02]  /*2b60*/  LEA R210, P6, R14.reuse, R149, 0x1 ;  /* 0x000000950ed27211 */ /* 0x040fe400078c08ff */
[----:B------:R-:W-:Y:S02]  /*2b70*/  LEA.HI.X.SX32 R213, R13, R33, 0x1, P5 ;  /* 0x000000210dd57211 */ /* 0x000fe400028f0eff */
[C---:B------:R-:W-:Y:S02]  /*2b80*/  LEA R206, P5, R15.reuse, R149, 0x1 ;  /* 0x000000950fce7211 */ /* 0x040fe400078a08ff */
[----:B------:R-:W-:Y:S02]  /*2b90*/  LEA.HI.X.SX32 R211, R14, R33, 0x1, P6 ;  /* 0x000000210ed37211 */ /* 0x000fe400030f0eff */
[----:B------:R-:W-:Y:S02]  /*2ba0*/  LEA R202, P6, R2, R149, 0x1 ;  /* 0x0000009502ca7211 */ /* 0x000fe400078c08ff */
[----:B------:R-:W-:-:S02]  /*2bb0*/  LEA.HI.X.SX32 R207, R15, R33, 0x1, P5 ;  /* 0x000000210fcf7211 */ /* 0x000fc400028f0eff */
[----:B------:R-:W-:Y:S02]  /*2bc0*/  LEA R198, P5, R4, R149, 0x1 ;  /* 0x0000009504c67211 */ /* 0x000fe400078a08ff */
[----:B------:R-:W-:Y:S01]  /*2bd0*/  LEA.HI.X.SX32 R203, R2, R33, 0x1, P6 ;  /* 0x0000002102cb7211 */ /* 0x000fe200030f0eff */
[----:B------:R-:W-:Y:S01]  /*2be0*/  IMAD R2, R35, 0x2, R11 ;  /* 0x0000000223027824 */ /* 0x000fe200078e020b */
[----:B------:R-:W-:Y:S02]  /*2bf0*/  LEA R172, P6, R7, R149, 0x1 ;  /* 0x0000009507ac7211 */ /* 0x000fe400078c08ff */
[----:B------:R-:W-:Y:S01]  /*2c00*/  LEA.HI.X.SX32 R199, R4, R33, 0x1, P5 ;  /* 0x0000002104c77211 */ /* 0x000fe200028f0eff */
[----:B------:R-:W-:Y:S01]  /*2c10*/  IMAD R4, R35, 0x2, R2 ;  /* 0x0000000223047824 */ /* 0x000fe200078e0202 */
[C---:B------:R-:W-:Y:S02]  /*2c20*/  LEA R170, P5, R8.reuse, R149, 0x1 ;  /* 0x0000009508aa7211 */ /* 0x040fe400078a08ff */
[-C--:B------:R-:W-:Y:S01]  /*2c30*/  LEA.HI.X.SX32 R173, R7, R33.reuse, 0x1, P6 ;  /* 0x0000002107ad7211 */ /* 0x080fe200030f0eff */
[----:B------:R-:W-:Y:S01]  /*2c40*/  IMAD R7, R35, 0x2, R4 ;  /* 0x0000000223077824 */ /* 0x000fe200078e0204 */
[----:B------:R-:W-:-:S02]  /*2c50*/  LEA.HI.X.SX32 R171, R8, R33, 0x1, P5 ;  /* 0x0000002108ab7211 */ /* 0x000fc400028f0eff */
[-C--:B------:R-:W-:Y:S01]  /*2c60*/  LEA R168, P6, R9, R149.reuse, 0x1 ;  /* 0x0000009509a87211 */ /* 0x080fe200078c08ff */
[----:B------:R-:W-:Y:S01]  /*2c70*/  IMAD R8, R35, 0x2, R7 ;  /* 0x0000000223087824 */ /* 0x000fe200078e0207 */
[C---:B------:R-:W-:Y:S02]  /*2c80*/  LEA R166, P5, R10.reuse, R149, 0x1 ;  /* 0x000000950aa67211 */ /* 0x040fe400078a08ff */
[-C--:B------:R-:W-:Y:S01]  /*2c90*/  LEA.HI.X.SX32 R169, R9, R33.reuse, 0x1, P6 ;  /* 0x0000002109a97211 */ /* 0x080fe200030f0eff */
[----:B------:R-:W-:Y:S01]  /*2ca0*/  IMAD R9, R35, 0x2, R8 ;  /* 0x0000000223097824 */ /* 0x000fe200078e0208 */
[----:B------:R-:W-:Y:S02]  /*2cb0*/  LEA.HI.X.SX32 R167, R10, R33, 0x1, P5 ;  /* 0x000000210aa77211 */ /* 0x000fe400028f0eff */
[-C--:B------:R-:W-:Y:S02]  /*2cc0*/  LEA R164, P6, R11, R149.reuse, 0x1 ;  /* 0x000000950ba47211 */ /* 0x080fe400078c08ff */
[----:B------:R-:W-:-:S02]  /*2cd0*/  LEA R162, P5, R2, R149, 0x1 ;  /* 0x0000009502a27211 */ /* 0x000fc400078a08ff */
[-C--:B------:R-:W-:Y:S02]  /*2ce0*/  LEA.HI.X.SX32 R165, R11, R33.reuse, 0x1, P6 ;  /* 0x000000210ba57211 */ /* 0x080fe400030f0eff */
[----:B------:R-:W-:Y:S01]  /*2cf0*/  LEA.HI.X.SX32 R163, R2, R33, 0x1, P5 ;  /* 0x0000002102a37211 */ /* 0x000fe200028f0eff */
[----:B------:R-:W-:Y:S01]  /*2d00*/  IMAD R2, R35, 0x2, R9 ;  /* 0x0000000223027824 */ /* 0x000fe200078e0209 */
[CC--:B------:R-:W-:Y:S02]  /*2d10*/  LEA R160, P6, R4.reuse, R149.reuse, 0x1 ;  /* 0x0000009504a07211 */ /* 0x0c0fe400078c08ff */
[----:B------:R-:W-:Y:S02]  /*2d20*/  LEA R158, P5, R7, R149, 0x1 ;  /* 0x00000095079e7211 */ /* 0x000fe400078a08ff */
[-C--:B------:R-:W-:Y:S01]  /*2d30*/  LEA.HI.X.SX32 R161, R4, R33.reuse, 0x1, P6 ;  /* 0x0000002104a17211 */ /* 0x080fe200030f0eff */
[----:B------:R-:W-:Y:S01]  /*2d40*/  IMAD R4, R35, 0x2, R2 ;  /* 0x0000000223047824 */ /* 0x000fe200078e0202 */
[----:B------:R-:W-:Y:S01]  /*2d50*/  LEA.HI.X.SX32 R159, R7, R33, 0x1, P5 ;  /* 0x00000021079f7211 */ /* 0x000fe200028f0eff */
[----:B------:R-:W-:Y:S01]  /*2d60*/  IMAD R7, R127, 0x38, RZ ;  /* 0x000000387f077824 */ /* 0x000fe200078e02ff */
[----:B------:R-:W-:-:S02]  /*2d70*/  LEA R154, P5, R9, R149, 0x1 ;  /* 0x00000095099a7211 */ /* 0x000fc400078a08ff */
[C---:B------:R-:W-:Y:S02]  /*2d80*/  LEA R156, P6, R8.reuse, R149, 0x1 ;  /* 0x00000095089c7211 */ /* 0x040fe400078c08ff */
[-C--:B------:R-:W-:Y:S01]  /*2d90*/  LEA.HI.X.SX32 R155, R9, R33.reuse, 0x1, P5 ;  /* 0x00000021099b7211 */ /* 0x080fe200028f0eff */
[----:B------:R-:W-:Y:S01]  /*2da0*/  IMAD.MOV.U32 R9, RZ, RZ, -0x800000 ;  /* 0xff800000ff097424 */ /* 0x000fe200078e00ff */
[----:B------:R-:W-:Y:S01]  /*2db0*/  LEA.HI.X.SX32 R157, R8, R33, 0x1, P6 ;  /* 0x00000021089d7211 */ /* 0x000fe200030f0eff */
[----:B------:R-:W-:Y:S01]  /*2dc0*/  IMAD R8, R35, 0x2, R4 ;  /* 0x0000000223087824 */ /* 0x000fe200078e0204 */
[-C--:B------:R-:W-:Y:S02]  /*2dd0*/  LEA R150, P5, R4, R149.reuse, 0x1 ;  /* 0x0000009504967211 */ /* 0x080fe400078a08ff */
[----:B------:R-:W-:Y:S02]  /*2de0*/  CS2R R34, SRZ ;  /* 0x0000000000227805 */ /* 0x000fe4000001ff00 */
[----:B------:R-:W-:-:S02]  /*2df0*/  LEA R152, P6, R2, R149, 0x1 ;  /* 0x0000009502987211 */ /* 0x000fc400078c08ff */
[-C--:B------:R-:W-:Y:S01]  /*2e00*/  LEA.HI.X.SX32 R151, R4, R33.reuse, 0x1, P5 ;  /* 0x0000002104977211 */ /* 0x080fe200028f0eff */
[----:B------:R-:W-:Y:S01]  /*2e10*/  IMAD.MOV.U32 R4, RZ, RZ, RZ ;  /* 0x000000ffff047224 */ /* 0x000fe200078e00ff */
[----:B------:R-:W-:Y:S01]  /*2e20*/  LEA.HI.X.SX32 R153, R2, R33, 0x1, P6 ;  /* 0x0000002102997211 */ /* 0x000fe200030f0eff */
[----:B------:R-:W-:Y:S01]  /*2e30*/  IMAD.MOV.U32 R2, RZ, RZ, RZ ;  /* 0x000000ffff027224 */ /* 0x000fe200078e00ff */
[-C--:B------:R-:W-:Y:S01]  /*2e40*/  IADD3 RZ, P5, R3, R174.reuse, RZ ;  /* 0x000000ae03ff7210 */ /* 0x080fe20007fbe0ff */
[----:B------:R-:W-:Y:S01]  /*2e50*/  IMAD R3, R127, 0x3a, RZ ;  /* 0x0000003a7f037824 */ /* 0x000fe200078e02ff */
[C---:B------:R-:W-:Y:S02]  /*2e60*/  LEA R148, P6, R8.reuse, R149, 0x1 ;  /* 0x0000009508947211 */ /* 0x040fe400078c08ff */
[----:B------:R-:W-:Y:S02]  /*2e70*/  LOP3.LUT R10, R5, 0x10, RZ, 0x3c, !PT ;  /* 0x00000010050a7812 */ /* 0x000fe400078e3cff */
[----:B------:R-:W-:Y:S01]  /*2e80*/  LEA.HI.X.SX32 R149, R8, R33, 0x1, P6 ;  /* 0x0000002108957211 */ /* 0x000fe200030f0eff */
[----:B------:R-:W-:Y:S01]  /*2e90*/  IMAD.MOV.U32 R8, RZ, RZ, 0x3f800000 ;  /* 0x3f800000ff087424 */ /* 0x000fe200078e00ff */
[-C--:B------:R-:W-:Y:S01]  /*2ea0*/  IADD3 RZ, P6, R7, R174.reuse, RZ ;  /* 0x000000ae07ff7210 */ /* 0x080fe20007fde0ff */
[----:B------:R-:W-:Y:S01]  /*2eb0*/  IMAD R7, R127, 0x3c, RZ ;  /* 0x0000003c7f077824 */ /* 0x000fe200078e02ff */
[----:B------:R-:W-:Y:S01]  /*2ec0*/  IADD3 RZ, P3, R3, R174, RZ ;  /* 0x000000ae03ff7210 */ /* 0x000fe20007f7e0ff */
[----:B------:R-:W-:Y:S01]  /*2ed0*/  IMAD R3, R127, 0x3e, RZ ;  /* 0x0000003e7f037824 */ /* 0x000fe200078e02ff */
[----:B------:R-:W-:-:S02]  /*2ee0*/  LOP3.LUT R10, R5, 0x30, RZ, 0x3c, !PT ;  /* 0x00000030050a7812 */ /* 0x000fc400078e3cff */
[----:B------:R-:W-:Y:S02]  /*2ef0*/  CS2R R32, SRZ ;  /* 0x0000000000207805 */ /* 0x000fe4000001ff00 */
[-C--:B------:R-:W-:Y:S01]  /*2f00*/  IADD3 RZ, P2, R7, R174.reuse, RZ ;  /* 0x000000ae07ff7210 */ /* 0x080fe20007f5e0ff */
[----:B------:R-:W-:Y:S01]  /*2f10*/  IMAD.MOV.U32 R7, RZ, RZ, 0x3f800000 ;  /* 0x3f800000ff077424 */ /* 0x000fe200078e00ff */
[----:B------:R-:W-:Y:S01]  /*2f20*/  IADD3 RZ, P1, R3, R174, RZ ;  /* 0x000000ae03ff7210 */ /* 0x000fe20007f3e0ff */
[----:B------:R-:W-:Y:S01]  /*2f30*/  IMAD.MOV.U32 R3, RZ, RZ, -0x800000 ;  /* 0xff800000ff037424 */ /* 0x000fe200078e00ff */
[C---:B------:R-:W-:Y:S02]  /*2f40*/  LOP3.LUT R11, R5.reuse, 0x20, RZ, 0x3c, !PT ;  /* 0x00000020050b7812 */ /* 0x040fe400078e3cff */
[C---:B------:R-:W-:Y:S02]  /*2f50*/  LOP3.LUT R10, R5.reuse, 0x60, RZ, 0x3c, !PT ;  /* 0x00000060050a7812 */ /* 0x040fe400078e3cff */
[----:B------:R-:W-:-:S02]  /*2f60*/  LOP3.LUT R12, R5, 0x40, RZ, 0x3c, !PT ;  /* 0x00000040050c7812 */ /* 0x000fc400078e3cff */
[C---:B------:R-:W-:Y:S02]  /*2f70*/  LOP3.LUT R11, R5.reuse, 0x50, RZ, 0x3c, !PT ;  /* 0x00000050050b7812 */ /* 0x040fe400078e3cff */
[----:B------:R-:W-:Y:S02]  /*2f80*/  LOP3.LUT R10, R5, 0x70, RZ, 0x3c, !PT ;  /* 0x00000070050a7812 */ /* 0x000fe400078e3cff */
[-C--:B------:R-:W-:Y:S02]  /*2f90*/  LEA.HI.X.SX32 R137, R137, R175.reuse, 0x1, P5 ;  /* 0x000000af89897211 */ /* 0x080fe400028f0eff */
[-C--:B------:R-:W-:Y:S02]  /*2fa0*/  LEA.HI.X.SX32 R135, R135, R175.reuse, 0x1, P6 ;  /* 0x000000af87877211 */ /* 0x080fe400030f0eff */
[-C--:B------:R-:W-:Y:S02]  /*2fb0*/  LEA.HI.X.SX32 R133, R133, R175.reuse, 0x1, P3 ;  /* 0x000000af85857211 */ /* 0x080fe400018f0eff */
[----:B------:R-:W-:-:S02]  /*2fc0*/  LEA.HI.X.SX32 R131, R131, R175, 0x1, P2 ;  /* 0x000000af83837211 */ /* 0x000fc400010f0eff */
[----:B0-----:R-:W-:-:S07]  /*2fd0*/  LEA.HI.X.SX32 R129, R129, R175, 0x1, P1 ;  /* 0x000000af81817211 */ /* 0x001fce00008f0eff */
.L_x_1:
[C---:B------:R-:W-:Y:S01]  /*2fe0*/  IMAD.SHL.U32 R96, R127.reuse, 0x2, RZ ;  /* 0x000000027f607824 */ /* 0x040fe200078e00ff */
[CC--:B------:R-:W-:Y:S01]  /*2ff0*/  LEA R16, P0, R127.reuse, R174.reuse, 0x2 ;  /* 0x000000ae7f107211 */ /* 0x0c0fe200078010ff */
[C---:B------:R-:W-:Y:S01]  /*3000*/  IMAD.SHL.U32 R11, R127.reuse, 0x4, RZ ;  /* 0x000000047f0b7824 */ /* 0x040fe200078e00ff */
[CC--:B------:R-:W-:Y:S01]  /*3010*/  LEA R14, P1, R127.reuse, R174.reuse, 0x3 ;  /* 0x000000ae7f0e7211 */ /* 0x0c0fe200078218ff */
[C---:B------:R-:W-:Y:S01]  /*3020*/  IMAD.SHL.U32 R13, R127.reuse, 0x8, RZ ;  /* 0x000000087f0d7824 */ /* 0x040fe200078e00ff */
[-C--:B------:R-:W-:Y:S02]  /*3030*/  LEA.HI.X.SX32 R17, R96, R175.reuse, 0x1, P0 ;  /* 0x000000af60117211 */ /* 0x080fe400000f0eff */
[C---:B------:R-:W-:Y:S01]  /*3040*/  LEA R12, P2, R127.reuse, R174, 0x4 ;  /* 0x000000ae7f0c7211 */ /* 0x040fe200078420ff */
[----:B------:R-:W-:Y:S01]  /*3050*/  IMAD R128, R127, 0x2e, RZ ;  /* 0x0000002e7f807824 */ /* 0x000fe200078e02ff */
[-C--:B------:R-:W-:Y:S01]  /*3060*/  LEA.HI.X.SX32 R15, R11, R175.reuse, 0x1, P1 ;  /* 0x000000af0b0f7211 */ /* 0x080fe200008f0eff */
[----:B------:R-:W-:Y:S01]  /*3070*/  IMAD.WIDE R16, R4, 0x2, R16 ;  /* 0x0000000204107825 */ /* 0x000fe200078e0210 */
[----:B------:R-:W-:-:S03]  /*3080*/  LEA.HI.X.SX32 R13, R13, R175, 0x1, P2 ;  /* 0x000000af0d0d7211 */ /* 0x000fc600010f0eff */
[----:B------:R-:W-:Y:S01]  /*3090*/  IMAD R118, R127, 0x30, RZ ;  /* 0x000000307f767824 */ /* 0x000fe200078e02ff */
[----:B------:R0:W2:Y:S01]  /*30a0*/  LDG.E.U16 R109, desc[UR18][R16.64] ;  /* 0x00000012106d7981 */ /* 0x0000a2000c1e1500 */
[----:B------:R-:W-:-:S04]  /*30b0*/  IMAD.WIDE R14, R4, 0x2, R14 ;  /* 0x00000002040e7825 */ /* 0x000fc800078e020e */
[C---:B------:R-:W-:Y:S01]  /*30c0*/  IMAD.SHL.U32 R21, R127.reuse, 0x20, RZ ;  /* 0x000000207f157824 */ /* 0x040fe200078e00ff */
[----:B------:R1:W3:Y:S01]  /*30d0*/  LDG.E.U16 R95, desc[UR18][R14.64] ;  /* 0x000000120e5f7981 */ /* 0x0002e2000c1e1500 */
[----:B------:R-:W-:Y:S01]  /*30e0*/  IMAD.WIDE R10, R4, 0x2, R174 ;  /* 0x00000002040a7825 */ /* 0x000fe200078e02ae */
[----:B0-----:R-:W-:-:S03]  /*30f0*/  LEA R16, P1, R127, R174, 0x6 ;  /* 0x000000ae7f107211 */ /* 0x001fc600078230ff */
[----:B------:R-:W-:Y:S02]  /*3100*/  IMAD.IADD R144, R128, 0x1, R174 ;  /* 0x0000000180907824 */ /* 0x000fe400078e02ae */
[C---:B------:R-:W-:Y:S02]  /*3110*/  IMAD R187, R127.reuse, 0x3a, RZ ;  /* 0x0000003a7fbb7824 */ /* 0x040fe400078e02ff */
[C---:B------:R-:W-:Y:S02]  /*3120*/  IMAD R177, R127.reuse, 0x2c, RZ ;  /* 0x0000002c7fb17824 */ /* 0x040fe400078e02ff */
[C---:B------:R-:W-:Y:S02]  /*3130*/  IMAD.SHL.U32 R19, R127.reuse, 0x10, RZ ;  /* 0x000000107f137824 */ /* 0x040fe400078e00ff */
[C---:B------:R-:W-:Y:S02]  /*3140*/  IMAD R186, R127.reuse, 0x38, RZ ;  /* 0x000000387fba7824 */ /* 0x040fe400078e02ff */
[----:B------:R-:W-:-:S02]  /*3150*/  IMAD R185, R127, 0x32, RZ ;  /* 0x000000327fb97824 */ /* 0x000fc400078e02ff */
[C---:B------:R-:W-:Y:S02]  /*3160*/  IMAD R90, R127.reuse, 0x42, RZ ;  /* 0x000000427f5a7824 */ /* 0x040fe400078e02ff */
[C---:B------:R-:W-:Y:S02]  /*3170*/  IMAD R183, R127.reuse, 0x3c, RZ ;  /* 0x0000003c7fb77824 */ /* 0x040fe400078e02ff */
[C---:B------:R-:W-:Y:S02]  /*3180*/  IMAD R88, R127.reuse, 0x25, RZ ;  /* 0x000000257f587824 */ /* 0x040fe400078e02ff */
[C---:B------:R-:W-:Y:S02]  /*3190*/  IMAD R184, R127.reuse, 0x34, RZ ;  /* 0x000000347fb87824 */ /* 0x040fe400078e02ff */
        /* <DEDUP_REMOVED lines=10> */
[----:B------:R-:W-:Y:S01]  /*3240*/  IMAD R190, R127, 0x3e, RZ ;  /* 0x0000003e7fbe7824 */ /* 0x000fe200078e02ff */
[----:B------:R-:W-:Y:S01]  /*3250*/  LOP3.LUT R193, R5, 0x10, RZ, 0x3c, !PT ;  /* 0x0000001005c17812 */ /* 0x000fe200078e3cff */
[----:B------:R-:W-:Y:S01]  /*3260*/  IMAD.WIDE R12, R4, 0x2, R12 ;  /* 0x00000002040c7825 */ /* 0x000fe200078e020c */
[----:B------:R-:W-:Y:S01]  /*3270*/  LEA.HI.X.SX32 R17, R21, R175, 0x1, P1 ;  /* 0x000000af15117211 */ /* 0x000fe200008f0eff */
[----:B------:R-:W4:Y:S02]  /*3280*/  LDG.E.U16 R10, desc[UR18][R10.64] ;  /* 0x000000120a0a7981 */ /* 0x000f24000c1e1500 */
[----:B------:R-:W-:-:S02]  /*3290*/  IMAD.IADD R142, R118, 0x1, R174 ;  /* 0x00000001768e7824 */ /* 0x000fc400078e02ae */
[C---:B-1----:R-:W-:Y:S01]  /*32a0*/  IMAD.WIDE R14, R4.reuse, 0x2, R144 ;  /* 0x00000002040e7825 */ /* 0x042fe200078e0290 */
[----:B------:R-:W-:Y:S01]  /*32b0*/  LOP3.LUT R194, R5, 0x20, RZ, 0x3c, !PT ;  /* 0x0000002005c27812 */ /* 0x000fe200078e3cff */
[----:B------:R-:W-:Y:S01]  /*32c0*/  UMOV UR13, 0x40000040 ;  /* 0x40000040000d7882 */ /* 0x000fe20000000000 */
[----:B------:R-:W5:Y:S01]  /*32d0*/  LDL.64 R214, [R1+0xb8] ;  /* 0x0000b80001d67983 */ /* 0x000f620000100a00 */
[----:B------:R-:W-:-:S03]  /*32e0*/  IMAD.WIDE R20, R4, 0x2, R142 ;  /* 0x0000000204147825 */ /* 0x000fc600078e028e */
[----:B------:R0:W2:Y:S01]  /*32f0*/  LDG.E.U16 R11, desc[UR18][R12.64] ;  /* 0x000000120c0b7981 */ /* 0x0000a2000c1e1500 */
[--C-:B------:R-:W-:Y:S02]  /*3300*/  IMAD.IADD R132, R187, 0x1, R174.reuse ;  /* 0x00000001bb847824 */ /* 0x100fe400078e02ae */
[----:B------:R-:W-:Y:S01]  /*3310*/  IMAD.IADD R146, R177, 0x1, R174 ;  /* 0x00000001b1927824 */ /* 0x000fe200078e02ae */
[----:B------:R-:W5:Y:S01]  /*3320*/  LDG.E.U16 R15, desc[UR18][R14.64] ;  /* 0x000000120e0f7981 */ /* 0x000f62000c1e1500 */
[----:B------:R-:W-:-:S03]  /*3330*/  IMAD.WIDE R16, R4, 0x2, R16 ;  /* 0x0000000204107825 */ /* 0x000fc600078e0210 */
[----:B------:R-:W5:Y:S01]  /*3340*/  LDL.64 R204, [R1+0xa8] ;  /* 0x0000a80001cc7983 */ /* 0x000f620000100a00 */
[----:B0-----:R-:W-:Y:S01]  /*3350*/  LEA R12, P0, R127, R174, 0x5 ;  /* 0x000000ae7f0c7211 */ /* 0x001fe200078028ff */
[----:B------:R-:W-:Y:S02]  /*3360*/  IMAD.IADD R134, R186, 0x1, R174 ;  /* 0x00000001ba867824 */ /* 0x000fe400078e02ae */
[----:B------:R-:W3:Y:S01]  /*3370*/  LDG.E.U16 R16, desc[UR18][R16.64] ;  /* 0x0000001210107981 */ /* 0x000ee2000c1e1500 */
[----:B------:R-:W-:-:S03]  /*3380*/  LEA.HI.X.SX32 R13, R19, R175, 0x1, P0 ;  /* 0x000000af130d7211 */ /* 0x000fc600000f0eff */
[----:B------:R0:W5:Y:S01]  /*3390*/  LDG.E.U16 R14, desc[UR18][R20.64] ;  /* 0x00000012140e7981 */ /* 0x000162000c1e1500 */
[----:B------:R-:W-:-:S03]  /*33a0*/  IMAD.WIDE R18, R4, 0x2, R146 ;  /* 0x0000000204127825 */ /* 0x000fc600078e0292 */
[----:B------:R-:W3:Y:S01]  /*33b0*/  LDL.64 R200, [R1+0xa0] ;  /* 0x0000a00001c87983 */ /* 0x000ee20000100a00 */
[----:B------:R-:W-:-:S03]  /*33c0*/  IMAD.WIDE R22, R4, 0x2, R134 ;  /* 0x0000000204167825 */ /* 0x000fc600078e0286 */
[----:B------:R1:W3:Y:S01]  /*33d0*/  LDG.E.U16 R19, desc[UR18][R18.64] ;  /* 0x0000001212137981 */ /* 0x0002e2000c1e1500 */
[----:B0-----:R-:W-:-:S03]  /*33e0*/  IMAD.WIDE R20, R4, 0x2, R132 ;  /* 0x0000000204147825 */ /* 0x001fc600078e0284 */
[----:B------:R0:W3:Y:S01]  /*33f0*/  LDG.E.U16 R93, desc[UR18][R22.64] ;  /* 0x00000012165d7981 */ /* 0x0000e2000c1e1500 */
[----:B------:R-:W-:-:S03]  /*3400*/  IMAD R17, R127, 0x22, RZ ;  /* 0x000000227f117824 */ /* 0x000fc600078e02ff */
[----:B------:R0:W3:Y:S01]  /*3410*/  LDG.E.U16 R89, desc[UR18][R20.64] ;  /* 0x0000001214597981 */ /* 0x0000e2000c1e1500 */
[----:B------:R-:W-:-:S03]  /*3420*/  IMAD.WIDE R12, R4, 0x2, R12 ;  /* 0x00000002040c7825 */ /* 0x000fc600078e020c */
[----:B------:R-:W3:Y:S01]  /*3430*/  LDL.64 R196, [R1+0x90] ;  /* 0x0000900001c47983 */ /* 0x000ee20000100a00 */
[----:B-1----:R-:W-:Y:S01]  /*3440*/  IMAD R18, R127, 0x11, RZ ;  /* 0x000000117f127824 */ /* 0x002fe200078e02ff */
[-C--:B0-----:R-:W-:Y:S01]  /*3450*/  IADD3 R22, P3, R17, R174.reuse, RZ ;  /* 0x000000ae11167210 */ /* 0x081fe20007f7e0ff */
[----:B------:R-:W-:Y:S01]  /*3460*/  IMAD.IADD R140, R185, 0x1, R174 ;  /* 0x00000001b98c7824 */ /* 0x000fe200078e02ae */
[----:B------:R0:W5:Y:S01]  /*3470*/  LDG.E.U16 R13, desc[UR18][R12.64] ;  /* 0x000000120c0d7981 */ /* 0x000162000c1e1500 */
[----:B------:R-:W-:Y:S01]  /*3480*/  IMAD R20, R127, 0x44, RZ ;  /* 0x000000447f147824 */ /* 0x000fe200078e02ff */
[-C--:B------:R-:W-:Y:S02]  /*3490*/  LEA.HI.X.SX32 R23, R18, R175.reuse, 0x1, P3 ;  /* 0x000000af12177211 */ /* 0x080fe400018f0eff */
[----:B------:R-:W3:Y:S02]  /*34a0*/  LDL.64 R208, [R1+0xb0] ;  /* 0x0000b00001d07983 */ /* 0x000ee40000100a00 */
[-C--:B------:R-:W-:Y:S01]  /*34b0*/  IADD3 R20, P1, R20, R174.reuse, RZ ;  /* 0x000000ae14147210 */ /* 0x080fe20007f3e0ff */
[----:B------:R-:W-:Y:S01]  /*34c0*/  IMAD.WIDE R114, R4, 0x2, R140 ;  /* 0x0000000204727825 */ /* 0x000fe200078e028c */
[-C--:B------:R-:W-:Y:S01]  /*34d0*/  IADD3 R90, P0, R90, R174.reuse, RZ ;  /* 0x000000ae5a5a7210 */ /* 0x080fe20007f1e0ff */
[----:B------:R-:W3:Y:S01]  /*34e0*/  LDL.64 R246, [R1+0x50] ;  /* 0x0000500001f67983 */ /* 0x000ee20000100a00 */
[-C--:B------:R-:W-:Y:S01]  /*34f0*/  LEA.HI.X.SX32 R21, R17, R175.reuse, 0x1, P1 ;  /* 0x000000af11157211 */ /* 0x080fe200008f0eff */
[C---:B0-----:R-:W-:Y:S01]  /*3500*/  IMAD R12, R127.reuse, 0x21, RZ ;  /* 0x000000217f0c7824 */ /* 0x041fe200078e02ff */
[----:B------:R-:W-:Y:S01]  /*3510*/  IADD3 R96, P2, R96, R174, RZ ;  /* 0x000000ae60607210 */ /* 0x000fe20007f5e0ff */
[----:B------:R-:W-:Y:S01]  /*3520*/  IMAD.WIDE R22, R4, 0x2, R22 ;  /* 0x0000000204167825 */ /* 0x000fe200078e0216 */
[----:B------:R-:W3:Y:S02]  /*3530*/  LDG.E.U16 R114, desc[UR18][R114.64] ;  /* 0x0000001272727981 */ /* 0x000ee4000c1e1500 */
[-C--:B------:R-:W-:Y:S01]  /*3540*/  LEA.HI.X.SX32 R91, R12, R175.reuse, 0x1, P0 ;  /* 0x000000af0c5b7211 */ /* 0x080fe200000f0eff */
[----:B------:R-:W-:Y:S01]  /*3550*/  IMAD.WIDE R20, R4, 0x2, R20 ;  /* 0x0000000204147825 */ /* 0x000fe200078e0214 */
[----:B------:R-:W-:Y:S01]  /*3560*/  LEA.HI.X.SX32 R97, R127, R175, 0x1, P2 ;  /* 0x000000af7f617211 */ /* 0x000fe200010f0eff */
[----:B------:R-:W3:Y:S02]  /*3570*/  LDL.64 R220, [R1+0x18] ;  /* 0x0000180001dc7983 */ /* 0x000ee40000100a00 */
[----:B------:R-:W-:-:S02]  /*3580*/  IMAD.IADD R130, R183, 0x1, R174 ;  /* 0x00000001b7827824 */ /* 0x000fc400078e02ae */
[C---:B------:R-:W-:Y:S01]  /*3590*/  IMAD.WIDE R90, R4.reuse, 0x2, R90 ;  /* 0x00000002045a7825 */ /* 0x040fe200078e025a */
[----:B------:R0:W3:Y:S04]  /*35a0*/  LDG.E.U16 R115, desc[UR18][R22.64] ;  /* 0x0000001216737981 */ /* 0x0000e8000c1e1500 */
[----:B------:R1:W3:Y:S01]  /*35b0*/  LDG.E.U16 R105, desc[UR18][R20.64] ;  /* 0x0000001214697981 */ /* 0x0002e2000c1e1500 */
[----:B------:R-:W-:-:S03]  /*35c0*/  IMAD.WIDE R98, R4, 0x2, R130 ;  /* 0x0000000204627825 */ /* 0x000fc600078e0282 */
[----:B------:R1:W3:Y:S01]  /*35d0*/  LDG.E.U16 R113, desc[UR18][R90.64] ;  /* 0x000000125a717981 */ /* 0x0002e2000c1e1500 */
[C---:B0-----:R-:W-:Y:S02]  /*35e0*/  IMAD R22, R127.reuse, 0x48, RZ ;  /* 0x000000487f167824 */ /* 0x041fe400078e02ff */
[C---:B------:R-:W-:Y:S01]  /*35f0*/  IMAD R23, R127.reuse, 0x24, RZ ;  /* 0x000000247f177824 */ /* 0x040fe200078e02ff */
[----:B------:R0:W3:Y:S01]  /*3600*/  LDG.E.U16 R18, desc[UR18][R98.64] ;  /* 0x0000001262127981 */ /* 0x0000e2000c1e1500 */
[----:B-1----:R-:W-:Y:S01]  /*3610*/  IMAD R20, R127, 0x4a, RZ ;  /* 0x0000004a7f147824 */ /* 0x002fe200078e02ff */
[-C--:B------:R-:W-:Y:S01]  /*3620*/  IADD3 R22, P1, R22, R174.reuse, RZ ;  /* 0x000000ae16167210 */ /* 0x080fe20007f3e0ff */
[----:B------:R-:W-:Y:S01]  /*3630*/  IMAD.WIDE R96, R4, 0x2, R96 ;  /* 0x0000000204607825 */ /* 0x000fe200078e0260 */
[----:B------:R-:W3:Y:S01]  /*3640*/  LDL.64 R228, [R1+0x28] ;  /* 0x0000280001e47983 */ /* 0x000ee20000100a00 */
[-C--:B------:R-:W-:Y:S02]  /*3650*/  IADD3 R90, P4, R23, R174.reuse, RZ ;  /* 0x000000ae175a7210 */ /* 0x080fe40007f9e0ff */
[C---:B------:R-:W-:Y:S01]  /*3660*/  IMAD R21, R127.reuse, 0x12, RZ ;  /* 0x000000127f157824 */ /* 0x040fe200078e02ff */
[-C--:B------:R-:W-:Y:S01]  /*3670*/  IADD3 R20, P2, R20, R174.reuse, RZ ;  /* 0x000000ae14147210 */ /* 0x080fe20007f5e0ff */
[----:B------:R1:W3:Y:S01]  /*3680*/  LDG.E.U16 R117, desc[UR18][R96.64] ;  /* 0x0000001260757981 */ /* 0x0002e2000c1e1500 */
[----:B0-----:R-:W-:Y:S01]  /*3690*/  IMAD R98, R127, 0x46, RZ ;  /* 0x000000467f627824 */ /* 0x001fe200078e02ff */
[-C--:B------:R-:W-:Y:S01]  /*36a0*/  LEA.HI.X.SX32 R23, R23, R175.reuse, 0x1, P1 ;  /* 0x000000af17177211 */ /* 0x080fe200008f0eff */
[----:B------:R-:W-:Y:S01]  /*36b0*/  IMAD R17, R127, 0x9, RZ ;  /* 0x000000097f117824 */ /* 0x000fe200078e02ff */
[----:B------:R-:W-:Y:S01]  /*36c0*/  LEA.HI.X.SX32 R91, R21, R175, 0x1, P4 ;  /* 0x000000af155b7211 */ /* 0x000fe200020f0eff */
[----:B------:R-:W-:Y:S01]  /*36d0*/  IMAD.IADD R138, R184, 0x1, R174 ;  /* 0x00000001b88a7824 */ /* 0x000fe200078e02ae */
[-C--:B------:R-:W-:Y:S01]  /*36e0*/  IADD3 R98, P0, R98, R174.reuse, RZ ;  /* 0x000000ae62627210 */ /* 0x080fe20007f1e0ff */
[----:B------:R-:W-:Y:S01]  /*36f0*/  IMAD R12, R127, 0x23, RZ ;  /* 0x000000237f0c7824 */ /* 0x000fe200078e02ff */
[----:B------:R-:W3:Y:S01]  /*3700*/  LDL.64 R224, [R1+0x20] ;  /* 0x0000200001e07983 */ /* 0x000ee20000100a00 */
[----:B-1----:R-:W-:-:S02]  /*3710*/  IADD3 R96, P3, R21, R174, RZ ;  /* 0x000000ae15607210 */ /* 0x002fc40007f7e0ff */
[-C--:B------:R-:W-:Y:S01]  /*3720*/  LEA.HI.X.SX32 R21, R88, R175.reuse, 0x1, P2 ;  /* 0x000000af58157211 */ /* 0x080fe200010f0eff */
[----:B------:R-:W-:Y:S01]  /*3730*/  IMAD.WIDE R22, R4, 0x2, R22 ;  /* 0x0000000204167825 */ /* 0x000fe200078e0216 */
[----:B------:R-:W-:-:S03]  /*3740*/  LEA.HI.X.SX32 R97, R17, R175, 0x1, P3 ;  /* 0x000000af11617211 */ /* 0x000fc600018f0eff */
[----:B------:R-:W-:Y:S01]  /*3750*/  IMAD.WIDE R20, R4, 0x2, R20 ;  /* 0x0000000204147825 */ /* 0x000fe200078e0214 */
[----:B------:R-:W-:Y:S01]  /*3760*/  LEA.HI.X.SX32 R99, R12, R175, 0x1, P0 ;  /* 0x000000af0c637211 */ /* 0x000fe200000f0eff */
[----:B------:R0:W3:Y:S02]  /*3770*/  LDG.E.U16 R92, desc[UR18][R22.64] ;  /* 0x00000012165c7981 */ /* 0x0000e4000c1e1500 */
[C---:B------:R-:W-:Y:S02]  /*3780*/  IMAD.WIDE R106, R4.reuse, 0x2, R138 ;  /* 0x00000002046a7825 */ /* 0x040fe400078e028a */
[----:B------:R1:W3:Y:S02]  /*3790*/  LDG.E.U16 R88, desc[UR18][R20.64] ;  /* 0x0000001214587981 */ /* 0x0002e4000c1e1500 */
[C---:B------:R-:W-:Y:S02]  /*37a0*/  IMAD R17, R127.reuse, 0x26, RZ ;  /* 0x000000267f117824 */ /* 0x040fe400078e02ff */
[C---:B------:R-:W-:Y:S01]  /*37b0*/  IMAD.WIDE R96, R4.reuse, 0x2, R96 ;  /* 0x0000000204607825 */ /* 0x040fe200078e0260 */
[----:B------:R-:W3:Y:S03]  /*37c0*/  LDG.E.U16 R106, desc[UR18][R106.64] ;  /* 0x000000126a6a7981 */ /* 0x000ee6000c1e1500 */
[----:B------:R-:W-:Y:S01]  /*37d0*/  IMAD.WIDE R90, R4, 0x2, R90 ;  /* 0x00000002045a7825 */ /* 0x000fe200078e025a */
[----:B0-----:R-:W-:Y:S01]  /*37e0*/  IADD3 R22, P2, R94, R174, RZ ;  /* 0x000000ae5e167210 */ /* 0x001fe20007f5e0ff */
[----:B------:R0:W3:Y:S02]  /*37f0*/  LDG.E.U16 R116, desc[UR18][R96.64] ;  /* 0x0000001260747981 */ /* 0x0000e4000c1e1500 */
[----:B------:R-:W-:-:S02]  /*3800*/  IMAD R12, R127, 0x28, RZ ;  /* 0x000000287f0c7824 */ /* 0x000fc400078e02ff */
[----:B------:R-:W-:Y:S01]  /*3810*/  IMAD R23, R127, 0xa, RZ ;  /* 0x0000000a7f177824 */ /* 0x000fe200078e02ff */
[-C--:B------:R-:W-:Y:S01]  /*3820*/  IADD3 R102, P3, R17, R174.reuse, RZ ;  /* 0x000000ae11667210 */ /* 0x080fe20007f7e0ff */
[C---:B-1----:R-:W-:Y:S01]  /*3830*/  IMAD R21, R127.reuse, 0x13, RZ ;  /* 0x000000137f157824 */ /* 0x042fe200078e02ff */
[----:B------:R1:W3:Y:S01]  /*3840*/  LDG.E.U16 R107, desc[UR18][R90.64] ;  /* 0x000000125a6b7981 */ /* 0x0002e2000c1e1500 */
[----:B------:R-:W-:Y:S01]  /*3850*/  IADD3 R20, P4, R12, R174, RZ ;  /* 0x000000ae0c147210 */ /* 0x000fe20007f9e0ff */
[----:B------:R-:W-:Y:S02]  /*3860*/  IMAD.IADD R136, R182, 0x1, R174 ;  /* 0x00000001b6887824 */ /* 0x000fe400078e02ae */
[----:B0-----:R-:W-:Y:S01]  /*3870*/  IMAD R96, R127, 0x4c, RZ ;  /* 0x0000004c7f607824 */ /* 0x001fe200078e02ff */
[-C--:B------:R-:W-:Y:S02]  /*3880*/  LEA.HI.X.SX32 R103, R21, R175.reuse, 0x1, P3 ;  /* 0x000000af15677211 */ /* 0x080fe400018f0eff */
[----:B------:R-:W-:-:S02]  /*3890*/  LEA.HI.X.SX32 R21, R94, R175, 0x1, P4 ;  /* 0x000000af5e157211 */ /* 0x000fc400020f0eff */
[-C--:B-1----:R-:W-:Y:S01]  /*38a0*/  IADD3 R90, P1, R23, R174.reuse, RZ ;  /* 0x000000ae175a7210 */ /* 0x082fe20007f3e0ff */
[----:B------:R-:W-:Y:S01]  /*38b0*/  IMAD R91, R127, 0x5, RZ ;  /* 0x000000057f5b7824 */ /* 0x000fe200078e02ff */
[-C--:B------:R-:W-:Y:S01]  /*38c0*/  LEA.HI.X.SX32 R23, R23, R175.reuse, 0x1, P2 ;  /* 0x000000af17177211 */ /* 0x080fe200010f0eff */
[----:B------:R-:W-:Y:S01]  /*38d0*/  IMAD.WIDE R100, R4, 0x2, R136 ;  /* 0x0000000204647825 */ /* 0x000fe200078e0288 */
[----:B------:R-:W-:Y:S02]  /*38e0*/  IADD3 R96, P0, R96, R174, RZ ;  /* 0x000000ae60607210 */ /* 0x000fe40007f1e0ff */
[-C--:B------:R-:W-:Y:S01]  /*38f0*/  LEA.HI.X.SX32 R91, R91, R175.reuse, 0x1, P1 ;  /* 0x000000af5b5b7211 */ /* 0x080fe200008f0eff */
[C---:B------:R-:W-:Y:S01]  /*3900*/  IMAD.WIDE R22, R4.reuse, 0x2, R22 ;  /* 0x0000000204167825 */ /* 0x040fe200078e0216 */
[----:B------:R-:W-:Y:S01]  /*3910*/  LEA.HI.X.SX32 R97, R17, R175, 0x1, P0 ;  /* 0x000000af11617211 */ /* 0x000fe200000f0eff */
[----:B------:R-:W3:Y:S02]  /*3920*/  LDG.E.U16 R100, desc[UR18][R100.64] ;  /* 0x0000001264647981 */ /* 0x000ee4000c1e1500 */
[----:B------:R-:W-:-:S02]  /*3930*/  IMAD.WIDE R102, R4, 0x2, R102 ;  /* 0x0000000204667825 */ /* 0x000fc400078e0266 */
[----:B------:R0:W3:Y:S02]  /*3940*/  LDG.E.U16 R108, desc[UR18][R22.64] ;  /* 0x00000012166c7981 */ /* 0x0000e4000c1e1500 */
[----:B------:R-:W-:-:S04]  /*3950*/  IMAD.WIDE R20, R4, 0x2, R20 ;  /* 0x0000000204147825 */ /* 0x000fc800078e0214 */
[C---:B------:R-:W-:Y:S01]  /*3960*/  IMAD.WIDE R98, R4.reuse, 0x2, R98 ;  /* 0x0000000204627825 */ /* 0x040fe200078e0262 */
[----:B------:R1:W3:Y:S03]  /*3970*/  LDG.E.U16 R101, desc[UR18][R102.64] ;  /* 0x0000001266657981 */ /* 0x0002e6000c1e1500 */
[----:B------:R-:W-:Y:S01]  /*3980*/  IMAD.WIDE R90, R4, 0x2, R90 ;  /* 0x00000002045a7825 */ /* 0x000fe200078e025a */
[----:B------:R1:W3:Y:S03]  /*3990*/  LDG.E.U16 R94, desc[UR18][R20.64] ;  /* 0x00000012145e7981 */ /* 0x0002e6000c1e1500 */
[C---:B0-----:R-:W-:Y:S01]  /*39a0*/  IMAD R22, R127.reuse, 0x54, RZ ;  /* 0x000000547f167824 */ /* 0x041fe200078e02ff */
[----:B------:R-:W-:Y:S01]  /*39b0*/  IADD3 R110, P0, R110, R174, RZ ;  /* 0x000000ae6e6e7210 */ /* 0x000fe20007f1e0ff */
[----:B------:R-:W-:Y:S01]  /*39c0*/  IMAD.WIDE R96, R4, 0x2, R96 ;  /* 0x0000000204607825 */ /* 0x000fe200078e0260 */
[----:B------:R0:W3:Y:S03]  /*39d0*/  LDG.E.U16 R99, desc[UR18][R98.64] ;  /* 0x0000001262637981 */ /* 0x0000e6000c1e1500 */
[C---:B-1----:R-:W-:Y:S01]  /*39e0*/  IMAD R102, R127.reuse, 0x52, RZ ;  /* 0x000000527f667824 */ /* 0x042fe200078e02ff */
[----:B------:R1:W3:Y:S01]  /*39f0*/  LDG.E.U16 R91, desc[UR18][R90.64] ;  /* 0x000000125a5b7981 */ /* 0x0002e2000c1e1500 */
[----:B------:R-:W-:-:S02]  /*3a00*/  IMAD R20, R127, 0x56, RZ ;  /* 0x000000567f147824 */ /* 0x000fc400078e02ff */
[C---:B------:R-:W-:Y:S01]  /*3a10*/  IMAD R23, R127.reuse, 0x2a, RZ ;  /* 0x0000002a7f177824 */ /* 0x040fe200078e02ff */
[-C--:B------:R-:W-:Y:S01]  /*3a20*/  IADD3 R22, P2, R22, R174.reuse, RZ ;  /* 0x000000ae16167210 */ /* 0x080fe20007f5e0ff */
[C---:B------:R-:W-:Y:S01]  /*3a30*/  IMAD R21, R127.reuse, 0x29, RZ ;  /* 0x000000297f157824 */ /* 0x040fe200078e02ff */
[-C--:B------:R-:W-:Y:S01]  /*3a40*/  IADD3 R102, P1, R102, R174.reuse, RZ ;  /* 0x000000ae66667210 */ /* 0x080fe20007f3e0ff */
[C---:B0-----:R-:W-:Y:S01]  /*3a50*/  IMAD R98, R127.reuse, 0x2b, RZ ;  /* 0x0000002b7f627824 */ /* 0x041fe200078e02ff */
[----:B------:R0:W3:Y:S01]  /*3a60*/  LDG.E.U16 R17, desc[UR18][R96.64] ;  /* 0x0000001260117981 */ /* 0x0000e2000c1e1500 */
[----:B------:R-:W-:Y:S01]  /*3a70*/  IADD3 R20, P3, R20, R174, RZ ;  /* 0x000000ae14147210 */ /* 0x000fe20007f7e0ff */
[----:B-1----:R-:W-:Y:S01]  /*3a80*/  IMAD R90, R127, 0x15, RZ ;  /* 0x000000157f5a7824 */ /* 0x002fe200078e02ff */
[-C--:B------:R-:W-:Y:S02]  /*3a90*/  LEA.HI.X.SX32 R111, R12, R175.reuse, 0x1, P0 ;  /* 0x000000af0c6f7211 */ /* 0x080fe400000f0eff */
[----:B------:R-:W-:-:S02]  /*3aa0*/  LEA.HI.X.SX32 R103, R21, R175, 0x1, P1 ;  /* 0x000000af15677211 */ /* 0x000fc400008f0eff */
[-C--:B------:R-:W-:Y:S02]  /*3ab0*/  LEA.HI.X.SX32 R21, R98, R175.reuse, 0x1, P3 ;  /* 0x000000af62157211 */ /* 0x080fe400018f0eff */
[C---:B0-----:R-:W-:Y:S02]  /*3ac0*/  IADD3 R96, P4, R23.reuse, R174, RZ ;  /* 0x000000ae17607210 */ /* 0x041fe40007f9e0ff */
[-C--:B------:R-:W-:Y:S01]  /*3ad0*/  LEA.HI.X.SX32 R23, R23, R175.reuse, 0x1, P2 ;  /* 0x000000af17177211 */ /* 0x080fe200010f0eff */
[----:B------:R-:W-:Y:S01]  /*3ae0*/  IMAD.WIDE R110, R4, 0x2, R110 ;  /* 0x00000002046e7825 */ /* 0x000fe200078e026e */
[----:B------:R-:W-:-:S03]  /*3af0*/  LEA.HI.X.SX32 R97, R90, R175, 0x1, P4 ;  /* 0x000000af5a617211 */ /* 0x000fc600020f0eff */
[C---:B------:R-:W-:Y:S01]  /*3b00*/  IMAD.WIDE R22, R4.reuse, 0x2, R22 ;  /* 0x0000000204167825 */ /* 0x040fe200078e0216 */
[----:B------:R0:W3:Y:S03]  /*3b10*/  LDG.E.U16 R12, desc[UR18][R110.64] ;  /* 0x000000126e0c7981 */ /* 0x0000e6000c1e1500 */
[C---:B------:R-:W-:Y:S01]  /*3b20*/  IMAD.WIDE R20, R4.reuse, 0x2, R20 ;  /* 0x0000000204147825 */ /* 0x040fe200078e0214 */
[----:B------:R1:W3:Y:S03]  /*3b30*/  LDG.E.U16 R104, desc[UR18][R22.64] ;  /* 0x0000001216687981 */ /* 0x0002e6000c1e1500 */
[C---:B------:R-:W-:Y:S01]  /*3b40*/  IMAD.WIDE R96, R4.reuse, 0x2, R96 ;  /* 0x0000000204607825 */ /* 0x040fe200078e0260 */
[----:B------:R1:W3:Y:S03]  /*3b50*/  LDG.E.U16 R98, desc[UR18][R20.64] ;  /* 0x0000001214627981 */ /* 0x0002e6000c1e1500 */
[----:B------:R-:W-:Y:S01]  /*3b60*/  IMAD.WIDE R102, R4, 0x2, R102 ;  /* 0x0000000204667825 */ /* 0x000fe200078e0266 */
[----:B------:R1:W3:Y:S03]  /*3b70*/  LDG.E.U16 R90, desc[UR18][R96.64] ;  /* 0x00000012605a7981 */ /* 0x0002e6000c1e1500 */
[C---:B0-----:R-:W-:Y:S01]  /*3b80*/  IMAD R110, R127.reuse, 0x62, RZ ;  /* 0x000000627f6e7824 */ /* 0x041fe200078e02ff */
[----:B------:R0:W3:Y:S01]  /*3b90*/  LDG.E.U16 R112, desc[UR18][R102.64] ;  /* 0x0000001266707981 */ /* 0x0000e2000c1e1500 */
[----:B-1----:R-:W-:-:S02]  /*3ba0*/  IMAD R22, R127, 0x5a, RZ ;  /* 0x0000005a7f167824 */ /* 0x002fc400078e02ff */
[C---:B------:R-:W-:Y:S01]  /*3bb0*/  IMAD R20, R127.reuse, 0x6a, RZ ;  /* 0x0000006a7f147824 */ /* 0x040fe200078e02ff */
[-C--:B------:R-:W-:Y:S01]  /*3bc0*/  IADD3 R110, P2, R110, R174.reuse, RZ ;  /* 0x000000ae6e6e7210 */ /* 0x080fe20007f5e0ff */
[C---:B------:R-:W-:Y:S02]  /*3bd0*/  IMAD R21, R127.reuse, 0x2d, RZ ;  /* 0x0000002d7f157824 */ /* 0x040fe400078e02ff */
[C---:B------:R-:W-:Y:S01]  /*3be0*/  IMAD R97, R127.reuse, 0x31, RZ ;  /* 0x000000317f617824 */ /* 0x040fe200078e02ff */
[-C--:B------:R-:W-:Y:S01]  /*3bf0*/  IADD3 R22, P0, R22, R174.reuse, RZ ;  /* 0x000000ae16167210 */ /* 0x080fe20007f1e0ff */
[----:B0-----:R-:W-:Y:S01]  /*3c00*/  IMAD R102, R127, 0x60, RZ ;  /* 0x000000607f667824 */ /* 0x001fe200078e02ff */
[----:B------:R-:W-:Y:S02]  /*3c10*/  IADD3 R20, P4, R20, R174, RZ ;  /* 0x000000ae14147210 */ /* 0x000fe40007f9e0ff */
[-C--:B------:R-:W-:Y:S02]  /*3c20*/  LEA.HI.X.SX32 R111, R97, R175.reuse, 0x1, P2 ;  /* 0x000000af616f7211 */ /* 0x080fe400010f0eff */
[----:B------:R-:W-:-:S02]  /*3c30*/  LEA.HI.X.SX32 R23, R21, R175, 0x1, P0 ;  /* 0x000000af15177211 */ /* 0x000fc400000f0eff */
[----:B------:R-:W-:Y:S01]  /*3c40*/  IADD3 R102, P1, R102, R174, RZ ;  /* 0x000000ae66667210 */ /* 0x000fe20007f3e0ff */
[----:B------:R-:W-:Y:S01]  /*3c50*/  IMAD R96, R127, 0x66, RZ ;  /* 0x000000667f607824 */ /* 0x000fe200078e02ff */
[-C--:B------:R-:W-:Y:S01]  /*3c60*/  LEA.HI.X.SX32 R21, R120, R175.reuse, 0x1, P4 ;  /* 0x000000af78157211 */ /* 0x080fe200020f0eff */
[----:B------:R-:W-:Y:S01]  /*3c70*/  IMAD.WIDE R110, R4, 0x2, R110 ;  /* 0x00000002046e7825 */ /* 0x000fe200078e026e */
[----:B------:R-:W-:-:S03]  /*3c80*/  LEA.HI.X.SX32 R103, R118, R175, 0x1, P1 ;  /* 0x000000af76677211 */ /* 0x000fc600008f0eff */
[----:B------:R-:W-:Y:S01]  /*3c90*/  IMAD.WIDE R22, R4, 0x2, R22 ;  /* 0x0000000204167825 */ /* 0x000fe200078e0216 */
[----:B------:R-:W-:Y:S01]  /*3ca0*/  IADD3 R96, P3, R96, R174, RZ ;  /* 0x000000ae60607210 */ /* 0x000fe20007f7e0ff */
[----:B------:R0:W3:Y:S02]  /*3cb0*/  LDG.E.U16 R111, desc[UR18][R110.64] ;  /* 0x000000126e6f7981 */ /* 0x0000e4000c1e1500 */
[C---:B------:R-:W-:Y:S01]  /*3cc0*/  IMAD.WIDE R20, R4.reuse, 0x2, R20 ;  /* 0x0000000204147825 */ /* 0x040fe200078e0214 */
[----:B------:R-:W-:Y:S01]  /*3cd0*/  LEA.HI.X.SX32 R97, R119, R175, 0x1, P3 ;  /* 0x000000af77617211 */ /* 0x000fe200018f0eff */
[----:B------:R-:W3:Y:S02]  /*3ce0*/  LDG.E.U16 R23, desc[UR18][R22.64] ;  /* 0x0000001216177981 */ /* 0x000ee4000c1e1500 */
[----:B------:R-:W-:-:S04]  /*3cf0*/  IMAD.WIDE R102, R4, 0x2, R102 ;  /* 0x0000000204667825 */ /* 0x000fc800078e0266 */
[C---:B0-----:R-:W-:Y:S02]  /*3d00*/  IMAD R110, R127.reuse, 0x6, RZ ;  /* 0x000000067f6e7824 */ /* 0x041fe400078e02ff */
[----:B------:R-:W-:Y:S01]  /*3d10*/  IMAD R119, R127, 0x3, RZ ;  /* 0x000000037f777824 */ /* 0x000fe200078e02ff */
[----:B------:R0:W3:Y:S04]  /*3d20*/  LDG.E.U16 R103, desc[UR18][R102.64] ;  /* 0x0000001266677981 */ /* 0x0000e8000c1e1500 */
[----:B------:R1:W3:Y:S01]  /*3d30*/  LDG.E.U16 R22, desc[UR18][R20.64] ;  /* 0x0000001214167981 */ /* 0x0002e2000c1e1500 */
[-C--:B------:R-:W-:Y:S01]  /*3d40*/  IADD3 R120, P3, R110, R174.reuse, RZ ;  /* 0x000000ae6e787210 */ /* 0x080fe20007f7e0ff */
[----:B------:R-:W-:Y:S01]  /*3d50*/  IMAD.WIDE R96, R4, 0x2, R96 ;  /* 0x0000000204607825 */ /* 0x000fe200078e0260 */
[----:B------:R-:W-:-:S03]  /*3d60*/  IADD3 R124, P0, R124, R174, RZ ;  /* 0x000000ae7c7c7210 */ /* 0x000fc60007f1e0ff */
[C---:B0-----:R-:W-:Y:S02]  /*3d70*/  IMAD R102, R127.reuse, 0x3d, RZ ;  /* 0x0000003d7f667824 */ /* 0x041fe400078e02ff */
[C---:B-1----:R-:W-:Y:S02]  /*3d80*/  IMAD R20, R127.reuse, 0x7a, RZ ;  /* 0x0000007a7f147824 */ /* 0x042fe400078e02ff */
[----:B------:R-:W-:Y:S01]  /*3d90*/  IMAD R21, R127, 0x39, RZ ;  /* 0x000000397f157824 */ /* 0x000fe200078e02ff */
[-C--:B------:R-:W-:Y:S01]  /*3da0*/  IADD3 R118, P4, R126, R174.reuse, RZ ;  /* 0x000000ae7e767210 */ /* 0x080fe20007f9e0ff */
[----:B------:R0:W3:Y:S01]  /*3db0*/  LDG.E.U16 R97, desc[UR18][R96.64] ;  /* 0x0000001260617981 */ /* 0x0000e2000c1e1500 */
[----:B------:R-:W-:Y:S02]  /*3dc0*/  IADD3 R20, P2, R20, R174, RZ ;  /* 0x000000ae14147210 */ /* 0x000fe40007f5e0ff */
[-C--:B------:R-:W-:Y:S02]  /*3dd0*/  LEA.HI.X.SX32 R121, R119, R175.reuse, 0x1, P3 ;  /* 0x000000af77797211 */ /* 0x080fe400018f0eff */
[----:B------:R-:W-:-:S02]  /*3de0*/  LEA.HI.X.SX32 R125, R21, R175, 0x1, P0 ;  /* 0x000000af157d7211 */ /* 0x000fc400000f0eff */
[-C--:B------:R-:W-:Y:S01]  /*3df0*/  LEA.HI.X.SX32 R21, R102, R175.reuse, 0x1, P2 ;  /* 0x000000af66157211 */ /* 0x080fe200010f0eff */
[----:B------:R-:W-:Y:S01]  /*3e00*/  IMAD.WIDE R120, R4, 0x2, R120 ;  /* 0x0000000204787825 */ /* 0x000fe200078e0278 */
[----:B------:R-:W-:Y:S02]  /*3e10*/  LEA.HI.X.SX32 R119, R110, R175, 0x1, P4 ;  /* 0x000000af6e777211 */ /* 0x000fe400020f0eff */
[----:B------:R-:W-:Y:S01]  /*3e20*/  IADD3 R122, P1, R122, R174, RZ ;  /* 0x000000ae7a7a7210 */ /* 0x000fe20007f3e0ff */
[----:B0-----:R-:W-:Y:S01]  /*3e30*/  IMAD R96, R127, 0x3b, RZ ;  /* 0x0000003b7f607824 */ /* 0x001fe200078e02ff */
[----:B------:R0:W3:Y:S01]  /*3e40*/  LDG.E.U16 R102, desc[UR18][R120.64] ;  /* 0x0000001278667981 */ /* 0x0000e2000c1e1500 */
[----:B------:R-:W-:-:S03]  /*3e50*/  IMAD.WIDE R20, R4, 0x2, R20 ;  /* 0x0000000204147825 */ /* 0x000fc600078e0214 */
[----:B------:R-:W-:Y:S01]  /*3e60*/  LEA.HI.X.SX32 R123, R96, R175, 0x1, P1 ;  /* 0x000000af607b7211 */ /* 0x000fe200008f0eff */
[C---:B------:R-:W-:Y:S02]  /*3e70*/  IMAD.WIDE R118, R4.reuse, 0x2, R118 ;  /* 0x0000000204767825 */ /* 0x040fe400078e0276 */
[----:B------:R-:W3:Y:S02]  /*3e80*/  LDG.E.U16 R21, desc[UR18][R20.64] ;  /* 0x0000001214157981 */ /* 0x000ee4000c1e1500 */
[----:B------:R-:W-:-:S04]  /*3e90*/  IMAD.WIDE R124, R4, 0x2, R124 ;  /* 0x00000002047c7825 */ /* 0x000fc800078e027c */
[----:B0-----:R-:W-:Y:S01]  /*3ea0*/  IMAD R121, R127, 0xe, RZ ;  /* 0x0000000e7f797824 */ /* 0x001fe200078e02ff */
[----:B------:R0:W3:Y:S01]  /*3eb0*/  LDG.E.U16 R110, desc[UR18][R124.64] ;  /* 0x000000127c6e7981 */ /* 0x0000e2000c1e1500 */
[----:B------:R-:W-:-:S03]  /*3ec0*/  IMAD.WIDE R122, R4, 0x2, R122 ;  /* 0x00000002047a7825 */ /* 0x000fc600078e027a */
[----:B------:R1:W3:Y:S01]  /*3ed0*/  LDG.E.U16 R20, desc[UR18][R118.64] ;  /* 0x0000001276147981 */ /* 0x0002e2000c1e1500 */
[----:B------:R-:W-:-:S03]  /*3ee0*/  IMAD R120, R127, 0x1c, RZ ;  /* 0x0000001c7f787824 */ /* 0x000fc600078e02ff */
[----:B------:R4:W3:Y:S01]  /*3ef0*/  LDG.E.U16 R96, desc[UR18][R122.64] ;  /* 0x000000127a607981 */ /* 0x0008e2000c1e1500 */
[----:B0-----:R-:W-:Y:S01]  /*3f00*/  IADD3 R124, P0, R121, R174, RZ ;  /* 0x000000ae797c7210 */ /* 0x001fe20007f1e0ff */
[C---:B-1----:R-:W-:Y:S02]  /*3f10*/  IMAD R119, R127.reuse, 0x7, RZ ;  /* 0x000000077f777824 */ /* 0x042fe400078e02ff */
[----:B----4-:R-:W-:-:S03]  /*3f20*/  IMAD R122, R127, 0x18, RZ ;  /* 0x000000187f7a7824 */ /* 0x010fc600078e02ff */
[-C--:B------:R-:W-:Y:S01]  /*3f30*/  LEA.HI.X.SX32 R125, R119, R175.reuse, 0x1, P0 ;  /* 0x000000af777d7211 */ /* 0x080fe200000f0eff */
[C---:B------:R-:W-:Y:S01]  /*3f40*/  IMAD R123, R127.reuse, 0xb, RZ ;  /* 0x0000000b7f7b7824 */ /* 0x040fe200078e02ff */
[-C--:B------:R-:W-:Y:S01]  /*3f50*/  IADD3 R178, P1, R178, R174.reuse, RZ ;  /* 0x000000aeb2b27210 */ /* 0x080fe20007f3e0ff */
[----:B------:R-:W-:Y:S01]  /*3f60*/  IMAD R118, R127, 0x1a, RZ ;  /* 0x0000001a7f767824 */ /* 0x000fe200078e02ff */
[-C--:B------:R-:W-:Y:S01]  /*3f70*/  IADD3 R122, P2, R122, R174.reuse, RZ ;  /* 0x000000ae7a7a7210 */ /* 0x080fe20007f5e0ff */
[----:B------:R-:W-:Y:S01]  /*3f80*/  IMAD.WIDE R124, R4, 0x2, R124 ;  /* 0x00000002047c7825 */ /* 0x000fe200078e027c */
[-C--:B------:R-:W-:Y:S02]  /*3f90*/  IADD3 R120, P4, R120, R174.reuse, RZ ;  /* 0x000000ae78787210 */ /* 0x080fe40007f9e0ff */
[----:B------:R-:W-:Y:S02]  /*3fa0*/  IADD3 R118, P3, R118, R174, RZ ;  /* 0x000000ae76767210 */ /* 0x000fe40007f7e0ff */
[----:B------:R-:W-:-:S02]  /*3fb0*/  LEA.HI.X.SX32 R179, R123, R175, 0x1, P1 ;  /* 0x000000af7bb37211 */ /* 0x000fc400008f0eff */
[-C--:B------:R-:W-:Y:S02]  /*3fc0*/  LEA.HI.X.SX32 R123, R126, R175.reuse, 0x1, P2 ;  /* 0x000000af7e7b7211 */ /* 0x080fe400010f0eff */
[----:B------:R0:W4:Y:S01]  /*3fd0*/  LDG.E.U16 R126, desc[UR18][R124.64] ;  /* 0x000000127c7e7981 */ /* 0x000122000c1e1500 */
[-C--:B------:R-:W-:Y:S02]  /*3fe0*/  LEA.HI.X.SX32 R121, R121, R175.reuse, 0x1, P4 ;  /* 0x000000af79797211 */ /* 0x080fe400020f0eff */
[----:B------:R-:W-:Y:S01]  /*3ff0*/  LEA.HI.X.SX32 R119, R176, R175, 0x1, P3 ;  /* 0x000000afb0777211 */ /* 0x000fe200018f0eff */
[----:B------:R-:W-:-:S04]  /*4000*/  IMAD.WIDE R178, R4, 0x2, R178 ;  /* 0x0000000204b27825 */ /* 0x000fc800078e02b2 */
[----:B0-----:R-:W-:Y:S02]  /*4010*/  IMAD R124, R127, 0x70, RZ ;  /* 0x000000707f7c7824 */ /* 0x001fe400078e02ff */
[----:B------:R-:W4:Y:S01]  /*4020*/  LDG.E.U16 R178, desc[UR18][R178.64] ;  /* 0x00000012b2b27981 */ /* 0x000f22000c1e1500 */
[----:B------:R-:W-:Y:S02]  /*4030*/  IMAD.WIDE R122, R4, 0x2, R122 ;  /* 0x00000002047a7825 */ /* 0x000fe400078e027a */
[----:B------:R-:W-:Y:S02]  /*4040*/  IADD3 R124, P2, R124, R174, RZ ;  /* 0x000000ae7c7c7210 */ /* 0x000fe40007f5e0ff */
[----:B------:R-:W-:-:S04]  /*4050*/  IMAD.WIDE R120, R4, 0x2, R120 ;  /* 0x0000000204787825 */ /* 0x000fc800078e0278 */
[----:B------:R-:W-:Y:S01]  /*4060*/  IMAD.WIDE R118, R4, 0x2, R118 ;  /* 0x0000000204767825 */ /* 0x000fe200078e0276 */
[----:B------:R-:W-:Y:S01]  /*4070*/  LEA.HI.X.SX32 R125, R186, R175, 0x1, P2 ;  /* 0x000000afba7d7211 */ /* 0x000fe200010f0eff */
[----:B------:R0:W4:Y:S04]  /*4080*/  LDG.E.U16 R179, desc[UR18][R122.64] ;  /* 0x000000127ab37981 */ /* 0x000128000c1e1500 */
[----:B------:R1:W4:Y:S01]  /*4090*/  LDG.E.U16 R181, desc[UR18][R120.64] ;  /* 0x0000001278b57981 */ /* 0x000322000c1e1500 */
[----:B------:R-:W-:-:S03]  /*40a0*/  IMAD R176, R127, 0x64, RZ ;  /* 0x000000647fb07824 */ /* 0x000fc600078e02ff */
[----:B------:R2:W4:Y:S01]  /*40b0*/  LDG.E.U16 R180, desc[UR18][R118.64] ;  /* 0x0000001276b47981 */ /* 0x000522000c1e1500 */
[C---:B0-----:R-:W-:Y:S02]  /*40c0*/  IMAD R122, R127.reuse, 0x1e, RZ ;  /* 0x0000001e7f7a7824 */ /* 0x041fe400078e02ff */
[----:B-1----:R-:W-:Y:S02]  /*40d0*/  IMAD R120, R127, 0x74, RZ ;  /* 0x000000747f787824 */ /* 0x002fe400078e02ff */
[----:B------:R-:W-:-:S04]  /*40e0*/  IMAD.WIDE R124, R4, 0x2, R124 ;  /* 0x00000002047c7825 */ /* 0x000fc800078e027c */
[C---:B--2---:R-:W-:Y:S01]  /*40f0*/  IMAD R118, R127.reuse, 0x58, RZ ;  /* 0x000000587f767824 */ /* 0x044fe200078e02ff */
[-C--:B------:R-:W-:Y:S01]  /*4100*/  IADD3 R122, P4, R122, R174.reuse, RZ ;  /* 0x000000ae7a7a7210 */ /* 0x080fe20007f9e0ff */
[----:B------:R-:W-:Y:S01]  /*4110*/  IMAD R119, R127, 0xf, RZ ;  /* 0x0000000f7f777824 */ /* 0x000fe200078e02ff */
[-C--:B------:R-:W-:Y:S01]  /*4120*/  IADD3 R120, P3, R120, R174.reuse, RZ ;  /* 0x000000ae78787210 */ /* 0x080fe20007f7e0ff */
[----:B------:R-:W2:Y:S01]  /*4130*/  LDG.E.U16 R188, desc[UR18][R124.64] ;  /* 0x000000127cbc7981 */ /* 0x000ea2000c1e1500 */
[-C--:B------:R-:W-:Y:S02]  /*4140*/  IADD3 R118, P0, R118, R174.reuse, RZ ;  /* 0x000000ae76767210 */ /* 0x080fe40007f1e0ff */
[----:B------:R-:W-:Y:S02]  /*4150*/  IADD3 R176, P1, R176, R174, RZ ;  /* 0x000000aeb0b07210 */ /* 0x000fe40007f3e0ff */
[-C--:B------:R-:W-:Y:S02]  /*4160*/  LEA.HI.X.SX32 R123, R119, R175.reuse, 0x1, P4 ;  /* 0x000000af777b7211 */ /* 0x080fe400020f0eff */
[----:B------:R-:W-:-:S02]  /*4170*/  LEA.HI.X.SX32 R121, R187, R175, 0x1, P3 ;  /* 0x000000afbb797211 */ /* 0x000fc400018f0eff */
[-C--:B------:R-:W-:Y:S02]  /*4180*/  LEA.HI.X.SX32 R119, R177, R175.reuse, 0x1, P0 ;  /* 0x000000afb1777211 */ /* 0x080fe400000f0eff */
[----:B------:R-:W-:Y:S01]  /*4190*/  LEA.HI.X.SX32 R177, R185, R175, 0x1, P1 ;  /* 0x000000afb9b17211 */ /* 0x000fe200008f0eff */
[----:B------:R-:W-:-:S04]  /*41a0*/  IMAD.WIDE R120, R4, 0x2, R120 ;  /* 0x0000000204787825 */ /* 0x000fc800078e0278 */
[C---:B------:R-:W-:Y:S01]  /*41b0*/  IMAD.WIDE R176, R4.reuse, 0x2, R176 ;  /* 0x0000000204b07825 */ /* 0x040fe200078e02b0 */
[----:B------:R0:W4:Y:S03]  /*41c0*/  LDG.E.U16 R189, desc[UR18][R120.64] ;  /* 0x0000001278bd7981 */ /* 0x000126000c1e1500 */
[C---:B------:R-:W-:Y:S01]  /*41d0*/  IMAD.WIDE R118, R4.reuse, 0x2, R118 ;  /* 0x0000000204767825 */ /* 0x040fe200078e0276 */
[----:B------:R1:W4:Y:S03]  /*41e0*/  LDG.E.U16 R187, desc[UR18][R176.64] ;  /* 0x00000012b0bb7981 */ /* 0x000326000c1e1500 */
[----:B------:R-:W-:Y:S01]  /*41f0*/  IMAD.WIDE R122, R4, 0x2, R122 ;  /* 0x00000002047a7825 */ /* 0x000fe200078e027a */
[----:B------:R5:W4:Y:S03]  /*4200*/  LDG.E.U16 R186, desc[UR18][R118.64] ;  /* 0x0000001276ba7981 */ /* 0x000b26000c1e1500 */
[C---:B0-----:R-:W-:Y:S01]  /*4210*/  IMAD R120, R127.reuse, 0x68, RZ ;  /* 0x000000687f787824 */ /* 0x041fe200078e02ff */
[----:B------:R0:W4:Y:S01]  /*4220*/  LDG.E.U16 R185, desc[UR18][R122.64] ;  /* 0x000000127ab97981 */ /* 0x000122000c1e1500 */
[----:B------:R-:W-:-:S02]  /*4230*/  IMAD R124, R127, 0x78, RZ ;  /* 0x000000787f7c7824 */ /* 0x000fc400078e02ff */
[C---:B-1----:R-:W-:Y:S01]  /*4240*/  IMAD R176, R127.reuse, 0x6c, RZ ;  /* 0x0000006c7fb07824 */ /* 0x042fe200078e02ff */
[-C--:B------:R-:W-:Y:S01]  /*4250*/  IADD3 R120, P1, R120, R174.reuse, RZ ;  /* 0x000000ae78787210 */ /* 0x080fe20007f3e0ff */
[C---:B-----5:R-:W-:Y:S01]  /*4260*/  IMAD R118, R127.reuse, 0x7c, RZ ;  /* 0x0000007c7f767824 */ /* 0x060fe200078e02ff */
[-C--:B------:R-:W-:Y:S01]  /*4270*/  IADD3 R124, P3, R124, R174.reuse, RZ ;  /* 0x000000ae7c7c7210 */ /* 0x080fe20007f7e0ff */
[----:B0-----:R-:W-:Y:S01]  /*4280*/  IMAD R122, R127, 0x5c, RZ ;  /* 0x0000005c7f7a7824 */ /* 0x001fe200078e02ff */
[-C--:B------:R-:W-:Y:S02]  /*4290*/  IADD3 R176, P2, R176, R174.reuse, RZ ;  /* 0x000000aeb0b07210 */ /* 0x080fe40007f5e0ff */
[-C--:B------:R-:W-:Y:S02]  /*42a0*/  IADD3 R118, P4, R118, R174.reuse, RZ ;  /* 0x000000ae76767210 */ /* 0x080fe40007f9e0ff */
[----:B------:R-:W-:Y:S02]  /*42b0*/  LEA.HI.X.SX32 R121, R184, R175, 0x1, P1 ;  /* 0x000000afb8797211 */ /* 0x000fe400008f0eff */
[----:B------:R-:W-:-:S02]  /*42c0*/  IADD3 R122, P0, R122, R174, RZ ;  /* 0x000000ae7a7a7210 */ /* 0x000fc40007f1e0ff */
[-C--:B------:R-:W-:Y:S02]  /*42d0*/  LEA.HI.X.SX32 R125, R183, R175.reuse, 0x1, P3 ;  /* 0x000000afb77d7211 */ /* 0x080fe400018f0eff */
[-C--:B------:R-:W-:Y:S02]  /*42e0*/  LEA.HI.X.SX32 R177, R182, R175.reuse, 0x1, P2 ;  /* 0x000000afb6b17211 */ /* 0x080fe400010f0eff */
[-C--:B------:R-:W-:Y:S01]  /*42f0*/  LEA.HI.X.SX32 R119, R190, R175.reuse, 0x1, P4 ;  /* 0x000000afbe777211 */ /* 0x080fe200020f0eff */
[----:B------:R-:W-:Y:S01]  /*4300*/  IMAD.WIDE R120, R4, 0x2, R120 ;  /* 0x0000000204787825 */ /* 0x000fe200078e0278 */
[----:B------:R-:W-:-:S03]  /*4310*/  LEA.HI.X.SX32 R123, R128, R175, 0x1, P0 ;  /* 0x000000af807b7211 */ /* 0x000fc600000f0eff */
[C---:B------:R-:W-:Y:S01]  /*4320*/  IMAD.WIDE R124, R4.reuse, 0x2, R124 ;  /* 0x00000002047c7825 */ /* 0x040fe200078e027c */
[----:B------:R-:W5:Y:S03]  /*4330*/  LDG.E.U16 R183, desc[UR18][R120.64] ;  /* 0x0000001278b77981 */ /* 0x000f66000c1e1500 */
[C---:B------:R-:W-:Y:S01]  /*4340*/  IMAD.WIDE R176, R4.reuse, 0x2, R176 ;  /* 0x0000000204b07825 */ /* 0x040fe200078e02b0 */
[----:B------:R0:W5:Y:S03]  /*4350*/  LDG.E.U16 R191, desc[UR18][R124.64] ;  /* 0x000000127cbf7981 */ /* 0x000166000c1e1500 */
[C---:B------:R-:W-:Y:S01]  /*4360*/  IMAD.WIDE R118, R4.reuse, 0x2, R118 ;  /* 0x0000000204767825 */ /* 0x040fe200078e0276 */
[----:B------:R1:W5:Y:S03]  /*4370*/  LDG.E.U16 R184, desc[UR18][R176.64] ;  /* 0x00000012b0b87981 */ /* 0x000366000c1e1500 */
[----:B------:R-:W-:Y:S01]  /*4380*/  IMAD.WIDE R122, R4, 0x2, R122 ;  /* 0x00000002047a7825 */ /* 0x000fe200078e027a */
[----:B------:R1:W5:Y:S03]  /*4390*/  LDG.E.U16 R192, desc[UR18][R118.64] ;  /* 0x0000001276c07981 */ /* 0x000366000c1e1500 */
[C---:B0-----:R-:W-:Y:S01]  /*43a0*/  IMAD R124, R127.reuse, 0x4e, RZ ;  /* 0x0000004e7f7c7824 */ /* 0x041fe200078e02ff */
[----:B------:R0:W5:Y:S01]  /*43b0*/  LDG.E.U16 R182, desc[UR18][R122.64] ;  /* 0x000000127ab67981 */ /* 0x000162000c1e1500 */
[----:B-1----:R-:W-:-:S02]  /*43c0*/  IMAD R176, R127, 0x5e, RZ ;  /* 0x0000005e7fb07824 */ /* 0x002fc400078e02ff */
[C---:B------:R-:W-:Y:S02]  /*43d0*/  IMAD R120, R127.reuse, 0x7e, RZ ;  /* 0x0000007e7f787824 */ /* 0x040fe400078e02ff */
[C---:B------:R-:W-:Y:S01]  /*43e0*/  IMAD R118, R127.reuse, 0x6e, RZ ;  /* 0x0000006e7f767824 */ /* 0x040fe200078e02ff */
[-C--:B------:R-:W-:Y:S01]  /*43f0*/  IADD3 R124, P0, R124, R174.reuse, RZ ;  /* 0x000000ae7c7c7210 */ /* 0x080fe20007f1e0ff */
[C---:B------:R-:W-:Y:S02]  /*4400*/  IMAD R121, R127.reuse, 0x2f, RZ ;  /* 0x0000002f7f797824 */ /* 0x040fe400078e02ff */
[C---:B0-----:R-:W-:Y:S01]  /*4410*/  IMAD R122, R127.reuse, 0x27, RZ ;  /* 0x000000277f7a7824 */ /* 0x041fe200078e02ff */
[-C--:B------:R-:W-:Y:S01]  /*4420*/  IADD3 R176, P1, R176, R174.reuse, RZ ;  /* 0x000000aeb0b07210 */ /* 0x080fe20007f3e0ff */
[C---:B------:R-:W-:Y:S01]  /*4430*/  IMAD R119, R127.reuse, 0x37, RZ ;  /* 0x000000377f777824 */ /* 0x040fe200078e02ff */
[-C--:B------:R-:W-:Y:S01]  /*4440*/  IADD3 R118, P2, R118, R174.reuse, RZ ;  /* 0x000000ae76767210 */ /* 0x080fe20007f5e0ff */
[----:B------:R-:W-:Y:S01]  /*4450*/  IMAD R123, R127, 0x3f, RZ ;  /* 0x0000003f7f7b7824 */ /* 0x000fe200078e02ff */
[----:B------:R-:W-:Y:S01]  /*4460*/  IADD3 R120, P3, R120, R174, RZ ;  /* 0x000000ae78787210 */ /* 0x000fe20007f7e0ff */
[----:B------:R-:W-:Y:S01]  /*4470*/  IMAD.IADD R128, R190, 0x1, R174 ;  /* 0x00000001be807824 */ /* 0x000fe200078e02ae */
[----:B------:R-:W-:-:S02]  /*4480*/  LEA.HI.X.SX32 R125, R122, R175, 0x1, P0 ;  /* 0x000000af7a7d7211 */ /* 0x000fc400000f0eff */
[-C--:B------:R-:W-:Y:S02]  /*4490*/  LEA.HI.X.SX32 R177, R121, R175.reuse, 0x1, P1 ;  /* 0x000000af79b17211 */ /* 0x080fe400008f0eff */
[-C--:B------:R-:W-:Y:S02]  /*44a0*/  LEA.HI.X.SX32 R119, R119, R175.reuse, 0x1, P2 ;  /* 0x000000af77777211 */ /* 0x080fe400010f0eff */
[----:B------:R-:W-:Y:S01]  /*44b0*/  LEA.HI.X.SX32 R121, R123, R175, 0x1, P3 ;  /* 0x000000af7b797211 */ /* 0x000fe200018f0eff */
[----:B------:R-:W-:-:S04]  /*44c0*/  IMAD.WIDE R122, R4, 0x2, R128 ;  /* 0x00000002047a7825 */ /* 0x000fc800078e0280 */
[C---:B------:R-:W-:Y:S02]  /*44d0*/  IMAD.WIDE R124, R4.reuse, 0x2, R124 ;  /* 0x00000002047c7825 */ /* 0x040fe400078e027c */
[----:B------:R-:W5:Y:S02]  /*44e0*/  LDG.E.U16 R122, desc[UR18][R122.64] ;  /* 0x000000127a7a7981 */ /* 0x000f64000c1e1500 */
[C---:B------:R-:W-:Y:S02]  /*44f0*/  IMAD.WIDE R176, R4.reuse, 0x2, R176 ;  /* 0x0000000204b07825 */ /* 0x040fe400078e02b0 */
[----:B------:R-:W5:Y:S02]  /*4500*/  LDG.E.U16 R124, desc[UR18][R124.64] ;  /* 0x000000127c7c7981 */ /* 0x000f64000c1e1500 */
[C---:B------:R-:W-:Y:S02]  /*4510*/  IMAD.WIDE R118, R4.reuse, 0x2, R118 ;  /* 0x0000000204767825 */ /* 0x040fe400078e0276 */
[----:B------:R-:W5:Y:S02]  /*4520*/  LDG.E.U16 R176, desc[UR18][R176.64] ;  /* 0x00000012b0b07981 */ /* 0x000f64000c1e1500 */
[----:B------:R-:W-:-:S02]  /*4530*/  IMAD.WIDE R120, R4, 0x2, R120 ;  /* 0x0000000204787825 */ /* 0x000fc400078e0278 */
[----:B------:R-:W5:Y:S04]  /*4540*/  LDG.E.U16 R118, desc[UR18][R118.64] ;  /* 0x0000001276767981 */ /* 0x000f68000c1e1500 */
[----:B------:R-:W5:Y:S01]  /*4550*/  LDG.E.U16 R120, desc[UR18][R120.64] ;  /* 0x0000001278787981 */ /* 0x000f62000c1e1500 */
[----:B------:R-:W-:Y:S06]  /*4560*/  BAR.SYNC.DEFER_BLOCKING 0x0 ;  /* 0x0000000000007b1d */ /* 0x000fec0000010000 */
[----:B------:R-:W-:Y:S04]  /*4570*/  STS.U16 [R5+UR16+0x4000], R10 ;  /* 0x0040000a05007988 */ /* 0x000fe80008000410 */
[----:B------:R0:W-:Y:S04]  /*4580*/  STS.U16 [R5+UR16+0x4400], R11 ;  /* 0x0044000b05007988 */ /* 0x0001e80008000410 */
[----:B------:R-:W-:Y:S04]  /*4590*/  STS.U16 [R5+UR16+0x4800], R13 ;  /* 0x0048000d05007988 */ /* 0x000fe80008000410 */
[----:B------:R-:W-:Y:S04]  /*45a0*/  STS.U16 [R5+UR16+0x4c00], R14 ;  /* 0x004c000e05007988 */ /* 0x000fe80008000410 */
[----:B---3--:R-:W-:Y:S04]  /*45b0*/  STS.U16 [R5+UR16+0x5000], R16 ;  /* 0x0050001005007988 */ /* 0x008fe80008000410 */
[----:B------:R-:W-:Y:S04]  /*45c0*/  STS.U16 [R5+UR16+0x5400], R12 ;  /* 0x0054000c05007988 */ /* 0x000fe80008000410 */
[----:B------:R-:W-:Y:S01]  /*45d0*/  STS.U16 [R5+UR16+0x5800], R103 ;  /* 0x0058006705007988 */ /* 0x000fe20008000410 */
[----:B0-----:R-:W-:-:S02]  /*45e0*/  LOP3.LUT R11, R5, 0x60, RZ, 0x3c, !PT ;  /* 0x00000060050b7812 */ /* 0x001fc400078e3cff */
[C---:B------:R-:W-:Y:S01]  /*45f0*/  LOP3.LUT R10, R5.reuse, 0x70, RZ, 0x3c, !PT ;  /* 0x00000070050a7812 */ /* 0x040fe200078e3cff */
[----:B--2---:R-:W-:Y:S04]  /*4600*/  STS.U16 [R5+UR16+0x5c00], R188 ;  /* 0x005c00bc05007988 */ /* 0x004fe80008000410 */
        /* <DEDUP_REMOVED lines=9> */
[----:B------:R-:W-:Y:S01]  /*46a0*/  STS.U16 [R194+UR16+0x4500], R108 ;  /* 0x0045006cc2007988 */ /* 0x000fe20008000410 */
[----:B0-----:R-:W-:-:S03]  /*46b0*/  LOP3.LUT R193, R5, 0x30, RZ, 0x3c, !PT ;  /* 0x0000003005c17812 */ /* 0x001fc600078e3cff */
[----:B------:R-:W-:Y:S04]  /*46c0*/  STS.U16 [R194+UR16+0x4900], R107 ;  /* 0x0049006bc2007988 */ /* 0x000fe80008000410 */
[----:B------:R-:W-:Y:S04]  /*46d0*/  STS.U16 [R194+UR16+0x4d00], R106 ;  /* 0x004d006ac2007988 */ /* 0x000fe80008000410 */
[----:B------:R-:W-:Y:S04]  /*46e0*/  STS.U16 [R194+UR16+0x5100], R105 ;  /* 0x00510069c2007988 */ /* 0x000fe80008000410 */
[----:B------:R-:W-:Y:S04]  /*46f0*/  STS.U16 [R194+UR16+0x5500], R104 ;  /* 0x00550068c2007988 */ /* 0x000fe80008000410 */
[----:B----4-:R-:W-:Y:S04]  /*4700*/  STS.U16 [R194+UR16+0x5900], R187 ;  /* 0x005900bbc2007988 */ /* 0x010fe80008000410 */
        /* <DEDUP_REMOVED lines=17> */
[----:B-----5:R-:W-:Y:S04]  /*4820*/  STS.U16 [R194+UR16+0x5a00], R183 ;  /* 0x005a00b7c2007988 */ /* 0x020fe80008000410 */
        /* <DEDUP_REMOVED lines=23> */
[----:B------:R4:W-:Y:S04]  /*49a0*/  STS.U16 [R10+UR16+0x5b80], R118 ;  /* 0x005b80760a007988 */ /* 0x0009e80008000410 */
[----:B------:R5:W-:Y:S01]  /*49b0*/  STS.U16 [R10+UR16+0x5f80], R120 ;  /* 0x005f80780a007988 */ /* 0x000be20008000410 */
[----:B------:R0:W-:Y:S06]  /*49c0*/  MEMBAR.ALL.CTA ;  /* 0x0000000000007992 */ /* 0x0001ec0000008000 */
[----:B0-----:R-:W0:Y:S04]  /*49d0*/  FENCE.VIEW.ASYNC.S ;  /* 0x00000000000073c6 */ /* 0x001e280000000000 */
[----:B------:R-:W5:Y:S04]  /*49e0*/  LDL.64 R190, [R1+0x130] ;  /* 0x0001300001be7983 */ /* 0x000f680000100a00 */
[----:B-1----:R-:W5:Y:S04]  /*49f0*/  LDL.64 R182, [R1+0x118] ;  /* 0x0001180001b67983 */ /* 0x002f680000100a00 */
[----:B------:R-:W5:Y:S04]  /*4a00*/  LDL.64 R188, [R1+0x110] ;  /* 0x0001100001bc7983 */ /* 0x000f680000100a00 */
[----:B--2---:R-:W2:Y:S04]  /*4a10*/  LDL.64 R184, [R1+0xf0] ;  /* 0x0000f00001b87983 */ /* 0x004ea80000100a00 */
[----:B---3--:R-:W3:Y:S01]  /*4a20*/  LDL.64 R176, [R1+0x120] ;  /* 0x0001200001b07983 */ /* 0x008ee20000100a00 */
[----:B0-----:R-:W-:Y:S06]  /*4a30*/  BAR.SYNC.DEFER_BLOCKING 0x0 ;  /* 0x0000000000007b1d */ /* 0x001fec0000010000 */
[----:B------:R-:W2:Y:S04]  /*4a40*/  LDL.64 R186, [R1+0x108] ;  /* 0x0001080001ba7983 */ /* 0x000ea80000100a00 */
[----:B------:R-:W2:Y:S04]  /*4a50*/  LDL.64 R178, [R1+0x100] ;  /* 0x0001000001b27983 */ /* 0x000ea80000100a00 */
[----:B------:R-:W2:Y:S04]  /*4a60*/  LDL.64 R122, [R1+0xf8] ;  /* 0x0000f800017a7983 */ /* 0x000ea80000100a00 */
[----:B------:R-:W2:Y:S01]  /*4a70*/  LDL.64 R124, [R1+0xe8] ;  /* 0x0000e800017c7983 */ /* 0x000ea20000100a00 */
[----:B----4-:R-:W-:-:S03]  /*4a80*/  WARPGROUP.ARRIVE ;  /* 0x00000000000079c5 */ /* 0x010fc60000000000 */
[----:B------:R-:W4:Y:S04]  /*4a90*/  LDL.64 R180, [R1+0x128] ;  /* 0x0001280001b47983 */ /* 0x000f280000100a00 */
[----:B------:R-:W4:Y:S01]  /*4aa0*/  LDL.64 R194, [R1+0x88] ;  /* 0x0000880001c27983 */ /* 0x000f220000100a00 */
[----:B------:R-:W-:Y:S04]  /*4ab0*/  HGMMA.64x64x16.F32.BF16 R88, gdesc[UR12].tnspA, RZ, !UPT ;  /* 0x20e000000c5879f0 */ /* 0x000fe8000c7018ff */
[----:B------:R-:W-:Y:S04]  /*4ac0*/  HGMMA.64x64x16.F32.BF16 R88, gdesc[UR8].tnspA, R88 ;  /* 0x20e00000085879f0 */ /* 0x000fe80008701858 */
[----:B------:R-:W-:Y:S04]  /*4ad0*/  HGMMA.64x64x16.F32.BF16 R88, gdesc[UR20].tnspA, R88 ;  /* 0x20e00000145879f0 */ /* 0x000fe80008701858 */
[----:B------:R-:W-:Y:S04]  /*4ae0*/  HGMMA.64x64x16.F32.BF16 R88, gdesc[UR24].tnspA, R88 ;  /* 0x20e00000185879f0 */ /* 0x000fe80008701858 */
[----:B------:R-:W-:Y:S04]  /*4af0*/  HGMMA.64x64x16.F32.BF16 R88, gdesc[UR28].tnspA, R88 ;  /* 0x20e000001c5879f0 */ /* 0x000fe80008701858 */
[----:B------:R-:W-:Y:S04]  /*4b00*/  HGMMA.64x64x16.F32.BF16 R88, gdesc[UR32].tnspA, R88 ;  /* 0x20e00000205879f0 */ /* 0x000fe80008701858 */
[----:B------:R-:W-:Y:S01]  /*4b10*/  HGMMA.64x64x16.F32.BF16 R88, gdesc[UR36].tnspA, R88 ;  /* 0x20e00000245879f0 */ /* 0x000fe20008701858 */
[----:B-----5:R-:W0:Y:S01]  /*4b20*/  S2R R10, SR_TID.X ;  /* 0x00000000000a7919 */ /* 0x020e220000002100 */
[----:B------:R-:W-:-:S02]  /*4b30*/  LOP3.LUT R120, R6, 0x8, RZ, 0xfc, !PT ;  /* 0x0000000806787812 */ /* 0x000fc400078efcff */
[----:B------:R-:W-:Y:S01]  /*4b40*/  HGMMA.64x64x16.F32.BF16 R88, gdesc[UR40].tnspA, R88, gsb0 ;  /* 0x20e00000285879f0 */ /* 0x000fe20008001858 */
[----:B0-----:R-:W-:-:S05]  /*4b50*/  IMAD.SHL.U32 R239, R10, 0x2, RZ ;  /* 0x000000020aef7824 */ /* 0x001fca00078e00ff */
[----:B------:R-:W-:-:S04]  /*4b60*/  LOP3.LUT R239, R239, 0x6, RZ, 0xc0, !PT ;  /* 0x00000006efef7812 */ /* 0x000fc800078ec0ff */
[----:B------:R-:W-:-:S04]  /*4b70*/  IADD3 R239, P1, R239, UR4, RZ ;  /* 0x00000004efef7c10 */ /* 0x000fc8000ff3e0ff */
[C---:B------:R-:W-:Y:S02]  /*4b80*/  IADD3 R10, P0, R239.reuse, 0x8, RZ ;  /* 0x00000008ef0a7810 */ /* 0x040fe40007f1e0ff */
[C---:B------:R-:W-:Y:S02]  /*4b90*/  IADD3 R11, P6, R239.reuse, 0x9, RZ ;  /* 0x00000009ef0b7810 */ /* 0x040fe40007fde0ff */
[----:B------:R-:W-:Y:S01]  /*4ba0*/  ISETP.GT.U32.AND P4, PT, R10, R6, PT ;  /* 0x000000060a00720c */ /* 0x000fe20003f84070 */
[----:B------:R-:W-:Y:S01]  /*4bb0*/  IMAD.X R10, RZ, RZ, UR5, P1 ;  /* 0x00000005ff0a7e24 */ /* 0x000fe200088e06ff */
[----:B------:R-:W-:-:S03]  /*4bc0*/  IADD3 R13, P5, R239, 0x10, RZ ;  /* 0x00000010ef0d7810 */ /* 0x000fc60007fbe0ff */
[--C-:B------:R-:W-:Y:S01]  /*4bd0*/  IMAD.X R12, RZ, RZ, R10.reuse, P0 ;  /* 0x000000ffff0c7224 */ /* 0x100fe200000e060a */
[C---:B------:R-:W-:Y:S01]  /*4be0*/  IADD3 R14, P0, R239.reuse, 0x11, RZ ;  /* 0x00000011ef0e7810 */ /* 0x040fe20007f1e0ff */
[--C-:B------:R-:W-:Y:S01]  /*4bf0*/  IMAD.X R18, RZ, RZ, R10.reuse, P6 ;  /* 0x000000ffff127224 */ /* 0x100fe200030e060a */
[C---:B------:R-:W-:Y:S01]  /*4c00*/  IADD3 R20, P6, R239.reuse, 0x18, RZ ;  /* 0x00000018ef147810 */ /* 0x040fe20007fde0ff */
[--C-:B------:R-:W-:Y:S01]  /*4c10*/  IMAD.X R21, RZ, RZ, R10.reuse, P5 ;  /* 0x000000ffff157224 */ /* 0x100fe200028e060a */
[-C--:B------:R-:W-:Y:S01]  /*4c20*/  ISETP.GE.U32.AND P3, PT, R239, R6.reuse, PT ;  /* 0x00000006ef00720c */ /* 0x080fe20003f66070 */
[--C-:B------:R-:W-:Y:S01]  /*4c30*/  IMAD.X R22, RZ, RZ, R10.reuse, P0 ;  /* 0x000000ffff167224 */ /* 0x100fe200000e060a */
[C---:B------:R-:W-:Y:S01]  /*4c40*/  ISETP.GT.U32.AND P1, PT, R11.reuse, R6, PT ;  /* 0x000000060b00720c */ /* 0x040fe20003f24070 */
[----:B------:R-:W-:Y:S01]  /*4c50*/  IMAD.X R235, RZ, RZ, R10, P6 ;  /* 0x000000ffffeb7224 */ /* 0x000fe200030e060a */
[-C--:B------:R-:W-:Y:S02]  /*4c60*/  ISETP.GT.U32.AND P2, PT, R11, R120.reuse, PT ;  /* 0x000000780b00720c */ /* 0x080fe40003f44070 */
[----:B------:R-:W-:-:S02]  /*4c70*/  ISETP.GT.U32.AND P5, PT, R239, R120, PT ;  /* 0x00000078ef00720c */ /* 0x000fc40003fa4070 */
[C---:B------:R-:W-:Y:S02]  /*4c80*/  ISETP.GE.U32.AND P0, PT, R239.reuse, R120, PT ;  /* 0x00000078ef00720c */ /* 0x040fe40003f06070 */
[----:B------:R-:W-:Y:S02]  /*4c90*/  IADD3 R19, P6, R239, 0x19, RZ ;  /* 0x00000019ef137810 */ /* 0x000fe40007fde0ff */
[C---:B------:R-:W-:Y:S02]  /*4ca0*/  ISETP.GE.U32.AND.EX P3, PT, R10.reuse, RZ, PT, P3 ;  /* 0x000000ff0a00720c */ /* 0x040fe40003f66130 */
[C---:B------:R-:W-:Y:S01]  /*4cb0*/  ISETP.GT.U32.AND.EX P5, PT, R10.reuse, RZ, PT, P5 ;  /* 0x000000ff0a00720c */ /* 0x040fe20003fa4150 */
[----:B------:R-:W-:Y:S01]  /*4cc0*/  IMAD.X R233, RZ, RZ, R10, P6 ;  /* 0x000000ffffe97224 */ /* 0x000fe200030e060a */
[----:B------:R-:W-:Y:S02]  /*4cd0*/  ISETP.GE.U32.AND.EX P0, PT, R10, RZ, PT, P0 ;  /* 0x000000ff0a00720c */ /* 0x000fe40003f06100 */
[----:B------:R-:W-:-:S02]  /*4ce0*/  ISETP.GT.U32.AND.EX P4, PT, R12, RZ, PT, P4 ;  /* 0x000000ff0c00720c */ /* 0x000fc40003f84140 */
[----:B------:R-:W-:Y:S02]  /*4cf0*/  ISETP.GT.U32.AND P6, PT, R13, R6, PT ;  /* 0x000000060d00720c */ /* 0x000fe40003fc4070 */
[C---:B------:R-:W-:Y:S02]  /*4d00*/  ISETP.GT.U32.AND.EX P1, PT, R18.reuse, RZ, PT, P1 ;  /* 0x000000ff1200720c */ /* 0x040fe40003f24110 */
[----:B------:R-:W-:Y:S02]  /*4d10*/  LOP3.LUT R237, R239, 0x20, RZ, 0xfc, !PT ;  /* 0x00000020efed7812 */ /* 0x000fe400078efcff */
[----:B------:R-:W-:Y:S02]  /*4d20*/  ISETP.GT.U32.AND.EX P2, PT, R18, RZ, PT, P2 ;  /* 0x000000ff1200720c */ /* 0x000fe40003f44120 */
[----:B------:R-:W-:Y:S01]  /*4d30*/  ISETP.GT.U32.AND.EX P6, PT, R21, RZ, PT, P6 ;  /* 0x000000ff1500720c */ /* 0x000fe20003fc4160 */
[----:B------:R-:W-:Y:S02]  /*4d40*/  WARPGROUP.DEPBAR.LE gsb0, 0x0 ;  /* 0x00008000000079c5 */ /* 0x000fe40000010000 */
[----:B------:R-:W-:Y:S01]  /*4d50*/  FMUL R11, R89, UR6 ;  /* 0x00000006590b7c20 */ /* 0x000fe20008400000 */
[----:B------:R-:W-:Y:S01]  /*4d60*/  FMUL R90, R90, UR6 ;  /* 0x000000065a5a7c20 */ /* 0x000fe20008400000 */
[----:B------:R-:W-:Y:S01]  /*4d70*/  FMUL R91, R91, UR6 ;  /* 0x000000065b5b7c20 */ /* 0x000fe20008400000 */
[----:B------:R-:W-:-:S02]  /*4d80*/  FMUL R16, R92, UR6 ;  /* 0x000000065c107c20 */ /* 0x000fc40008400000 */
[----:B------:R-:W-:Y:S02]  /*4d90*/  FSEL R11, R11, -INF , !P3 ;  /* 0xff8000000b0b7808 */ /* 0x000fe40005800000 */
[----:B------:R-:W-:Y:S02]  /*4da0*/  ISETP.GT.U32.AND P3, PT, R13, R120, PT ;  /* 0x000000780d00720c */ /* 0x000fe40003f64070 */
[----:B------:R-:W-:Y:S02]  /*4db0*/  FSEL R13, R90, -INF , !P5 ;  /* 0xff8000005a0d7808 */ /* 0x000fe40006800000 */
[----:B------:R-:W-:Y:S02]  /*4dc0*/  ISETP.GT.U32.AND P5, PT, R239, R6, PT ;  /* 0x00000006ef00720c */ /* 0x000fe40003fa4070 */
[----:B------:R-:W-:Y:S02]  /*4dd0*/  FSEL R12, R91, -INF , !P0 ;  /* 0xff8000005b0c7808 */ /* 0x000fe40004000000 */
[----:B------:R-:W-:-:S02]  /*4de0*/  FSEL R16, R16, -INF , !P4 ;  /* 0xff80000010107808 */ /* 0x000fc40006000000 */
[C---:B------:R-:W-:Y:S02]  /*4df0*/  ISETP.GT.U32.AND P0, PT, R14.reuse, R6, PT ;  /* 0x000000060e00720c */ /* 0x040fe40003f04070 */
[----:B------:R-:W-:Y:S01]  /*4e00*/  ISETP.GT.U32.AND P4, PT, R14, R120, PT ;  /* 0x000000780e00720c */ /* 0x000fe20003f84070 */
[----:B------:R-:W-:Y:S01]  /*4e10*/  FMUL R15, R93, UR6 ;  /* 0x000000065d0f7c20 */ /* 0x000fe20008400000 */
[----:B------:R-:W-:Y:S01]  /*4e20*/  FMUL R17, R88, UR6 ;  /* 0x0000000658117c20 */ /* 0x000fe20008400000 */
[----:B------:R-:W-:Y:S01]  /*4e30*/  FMUL R94, R94, UR6 ;  /* 0x000000065e5e7c20 */ /* 0x000fe20008400000 */
[----:B------:R-:W-:Y:S02]  /*4e40*/  ISETP.GT.U32.AND.EX P5, PT, R10, RZ, PT, P5 ;  /* 0x000000ff0a00720c */ /* 0x000fe40003fa4150 */
[C---:B------:R-:W-:Y:S02]  /*4e50*/  ISETP.GT.U32.AND.EX P0, PT, R22.reuse, RZ, PT, P0 ;  /* 0x000000ff1600720c */ /* 0x040fe40003f04100 */
[----:B------:R-:W-:Y:S01]  /*4e60*/  ISETP.GT.U32.AND.EX P4, PT, R22, RZ, PT, P4 ;  /* 0x000000ff1600720c */ /* 0x000fe20003f84140 */
[----:B------:R-:W-:Y:S01]  /*4e70*/  FMUL R22, R99, UR6 ;  /* 0x0000000663167c20 */ /* 0x000fe20008400000 */
[----:B------:R-:W-:-:S02]  /*4e80*/  FSEL R15, R15, -INF , !P1 ;  /* 0xff8000000f0f7808 */ /* 0x000fc40004800000 */
[----:B------:R-:W-:Y:S02]  /*4e90*/  FSEL R17, R17, -INF , !P5 ;  /* 0xff80000011117808 */ /* 0x000fe40006800000 */
[----:B------:R-:W-:Y:S01]  /*4ea0*/  FSEL R14, R94, -INF , !P5 ;  /* 0xff8000005e0e7808 */ /* 0x000fe20006800000 */
[----:B------:R-:W-:Y:S01]  /*4eb0*/  FMUL R18, R95, UR6 ;  /* 0x000000065f127c20 */ /* 0x000fe20008400000 */
[C---:B------:R-:W-:Y:S02]  /*4ec0*/  ISETP.GT.U32.AND P1, PT, R20.reuse, R6, PT ;  /* 0x000000061400720c */ /* 0x040fe40003f24070 */
[-C--:B------:R-:W-:Y:S01]  /*4ed0*/  ISETP.GT.U32.AND P5, PT, R20, R120.reuse, PT ;  /* 0x000000781400720c */ /* 0x080fe20003fa4070 */
[----:B------:R-:W-:Y:S01]  /*4ee0*/  FMUL R20, R96, UR6 ;  /* 0x0000000660147c20 */ /* 0x000fe20008400000 */
[----:B------:R-:W-:Y:S01]  /*4ef0*/  ISETP.GT.U32.AND.EX P3, PT, R21, RZ, PT, P3 ;  /* 0x000000ff1500720c */ /* 0x000fe20003f64130 */
[----:B------:R-:W-:Y:S01]  /*4f00*/  FMUL R97, R97, UR6 ;  /* 0x0000000661617c20 */ /* 0x000fe20008400000 */
[----:B------:R-:W-:Y:S01]  /*4f10*/  FSEL R22, R22, -INF , !P4 ;  /* 0xff80000016167808 */ /* 0x000fe20006000000 */
[----:B------:R-:W-:Y:S01]  /*4f20*/  FMUL R21, R98, UR6 ;  /* 0x0000000662157c20 */ /* 0x000fe20008400000 */
[----:B------:R-:W-:Y:S01]  /*4f30*/  ISETP.GT.U32.AND P4, PT, R237, R120, PT ;  /* 0x00000078ed00720c */ /* 0x000fe20003f84070 */
[----:B------:R-:W-:Y:S01]  /*4f40*/  FMUL R89, R106, UR6 ;  /* 0x000000066a597c20 */ /* 0x000fe20008400000 */
[----:B------:R-:W-:-:S02]  /*4f50*/  LOP3.LUT R23, R239, 0x39, RZ, 0xfc, !PT ;  /* 0x00000039ef177812 */ /* 0x000fc400078efcff */
[----:B------:R-:W-:Y:S02]  /*4f60*/  FSEL R18, R18, -INF , !P2 ;  /* 0xff80000012127808 */ /* 0x000fe40005000000 */
[----:B------:R-:W-:Y:S01]  /*4f70*/  FSEL R20, R20, -INF , !P6 ;  /* 0xff80000014147808 */ /* 0x000fe20007000000 */
[----:B------:R-:W-:Y:S01]  /*4f80*/  FMUL R88, R102, UR6 ;  /* 0x0000000666587c20 */ /* 0x000fe20008400000 */
[C---:B------:R-:W-:Y:S02]  /*4f90*/  ISETP.GT.U32.AND P2, PT, R19.reuse, R6, PT ;  /* 0x000000061300720c */ /* 0x040fe40003f44070 */
[----:B------:R-:W-:Y:S02]  /*4fa0*/  ISETP.GT.U32.AND P6, PT, R19, R120, PT ;  /* 0x000000781300720c */ /* 0x000fe40003fc4070 */
[----:B------:R-:W-:Y:S02]  /*4fb0*/  ISETP.GT.U32.AND.EX P4, PT, R10, RZ, PT, P4 ;  /* 0x000000ff0a00720c */ /* 0x000fe40003f84140 */
[----:B------:R-:W-:-:S02]  /*4fc0*/  FSEL R19, R97, -INF , !P0 ;  /* 0xff80000061137808 */ /* 0x000fc40004000000 */
[----:B------:R-:W-:Y:S02]  /*4fd0*/  FSEL R21, R21, -INF , !P3 ;  /* 0xff80000015157808 */ /* 0x000fe40005800000 */
[----:B------:R-:W-:Y:S02]  /*4fe0*/  LOP3.LUT R241, R239, 0x28, RZ, 0xfc, !PT ;  /* 0x00000028eff17812 */ /* 0x000fe400078efcff */
[C---:B------:R-:W-:Y:S02]  /*4ff0*/  ISETP.GT.U32.AND P0, PT, R23.reuse, R120, PT ;  /* 0x000000781700720c */ /* 0x040fe40003f04070 */
[----:B------:R-:W-:Y:S01]  /*5000*/  ISETP.GT.U32.AND P3, PT, R23, R6, PT ;  /* 0x000000061700720c */ /* 0x000fe20003f64070 */
[----:B------:R-:W-:Y:S01]  /*5010*/  FMUL R23, R103, UR6 ;  /* 0x0000000667177c20 */ /* 0x000fe20008400000 */
[----:B------:R-:W-:Y:S02]  /*5020*/  ISETP.GT.U32.AND.EX P5, PT, R235, RZ, PT, P5 ;  /* 0x000000ffeb00720c */ /* 0x000fe40003fa4150 */
[----:B------:R-:W-:-:S02]  /*5030*/  LOP3.LUT R121, R239, 0x29, RZ, 0xfc, !PT ;  /* 0x00000029ef797812 */ /* 0x000fc400078efcff */
[C---:B------:R-:W-:Y:S02]  /*5040*/  LOP3.LUT R95, R239.reuse, 0x38, RZ, 0xfc, !PT ;  /* 0x00000038ef5f7812 */ /* 0x040fe400078efcff */
[C---:B------:R-:W-:Y:S02]  /*5050*/  LOP3.LUT R94, R239.reuse, 0x31, RZ, 0xfc, !PT ;  /* 0x00000031ef5e7812 */ /* 0x040fe400078efcff */
[----:B------:R-:W-:Y:S02]  /*5060*/  LOP3.LUT R96, R239, 0x30, RZ, 0xfc, !PT ;  /* 0x00000030ef607812 */ /* 0x000fe400078efcff */
[----:B------:R-:W-:Y:S02]  /*5070*/  ISETP.GT.U32.AND.EX P6, PT, R233, RZ, PT, P6 ;  /* 0x000000ffe900720c */ /* 0x000fe40003fc4160 */
[----:B------:R-:W-:Y:S02]  /*5080*/  FSEL R89, R89, -INF , !P4 ;  /* 0xff80000059597808 */ /* 0x000fe40006000000 */
[----:B------:R-:W-:-:S02]  /*5090*/  LOP3.LUT R239, R239, 0x21, RZ, 0xfc, !PT ;  /* 0x00000021efef7812 */ /* 0x000fc400078efcff */
[-C--:B------:R-:W-:Y:S02]  /*50a0*/  ISETP.GT.U32.AND P4, PT, R241, R120.reuse, PT ;  /* 0x00000078f100720c */ /* 0x080fe40003f84070 */
[----:B------:R-:W-:Y:S01]  /*50b0*/  FSEL R88, R88, -INF , !P5 ;  /* 0xff80000058587808 */ /* 0x000fe20006800000 */
[----:B------:R-:W-:Y:S01]  /*50c0*/  FMUL R91, R110, UR6 ;  /* 0x000000066e5b7c20 */ /* 0x000fe20008400000 */
[-C--:B------:R-:W-:Y:S02]  /*50d0*/  ISETP.GT.U32.AND P5, PT, R121, R120.reuse, PT ;  /* 0x000000787900720c */ /* 0x080fe40003fa4070 */
[----:B------:R-:W-:Y:S01]  /*50e0*/  FSEL R23, R23, -INF , !P6 ;  /* 0xff80000017177808 */ /* 0x000fe20007000000 */
[----:B------:R-:W-:Y:S01]  /*50f0*/  FMUL R90, R111, UR6 ;  /* 0x000000066f5a7c20 */ /* 0x000fe20008400000 */
[----:B------:R-:W-:Y:S02]  /*5100*/  ISETP.GT.U32.AND P6, PT, R239, R120, PT ;  /* 0x00000078ef00720c */ /* 0x000fe40003fc4070 */
[C---:B------:R-:W-:Y:S01]  /*5110*/  ISETP.GT.U32.AND.EX P4, PT, R10.reuse, RZ, PT, P4 ;  /* 0x000000ff0a00720c */ /* 0x040fe20003f84140 */
[----:B------:R-:W-:Y:S01]  /*5120*/  FMUL R92, R107, UR6 ;  /* 0x000000066b5c7c20 */ /* 0x000fe20008400000 */
[----:B------:R-:W-:-:S02]  /*5130*/  ISETP.GT.U32.AND.EX P5, PT, R10, RZ, PT, P5 ;  /* 0x000000ff0a00720c */ /* 0x000fc40003fa4150 */
[----:B------:R-:W-:Y:S02]  /*5140*/  ISETP.GT.U32.AND.EX P6, PT, R10, RZ, PT, P6 ;  /* 0x000000ff0a00720c */ /* 0x000fe40003fc4160 */
[----:B------:R-:W-:Y:S02]  /*5150*/  FSEL R91, R91, -INF , !P4 ;  /* 0xff8000005b5b7808 */ /* 0x000fe40006000000 */
[-C--:B------:R-:W-:Y:S02]  /*5160*/  ISETP.GT.U32.AND P4, PT, R96, R120.reuse, PT ;  /* 0x000000786000720c */ /* 0x080fe40003f84070 */
[----:B------:R-:W-:Y:S01]  /*5170*/  FSEL R90, R90, -INF , !P5 ;  /* 0xff8000005a5a7808 */ /* 0x000fe20006800000 */
[----:B------:R-:W-:Y:S01]  /*5180*/  FMUL R93, R114, UR6 ;  /* 0x00000006725d7c20 */ /* 0x000fe20008400000 */
[-C--:B------:R-:W-:Y:S02]  /*5190*/  ISETP.GT.U32.AND P5, PT, R94, R120.reuse, PT ;  /* 0x000000785e00720c */ /* 0x080fe40003fa4070 */
[----:B------:R-:W-:Y:S01]  /*51a0*/  FSEL R92, R92, -INF , !P6 ;  /* 0xff8000005c5c7808 */ /* 0x000fe20007000000 */
[----:B------:R-:W-:Y:S01]  /*51b0*/  FMUL R115, R115, UR6 ;  /* 0x0000000673737c20 */ /* 0x000fe20008400000 */
[----:B------:R-:W-:-:S02]  /*51c0*/  ISETP.GT.U32.AND P6, PT, R95, R120, PT ;  /* 0x000000785f00720c */ /* 0x000fc40003fc4070 */
[----:B------:R-:W-:Y:S01]  /*51d0*/  ISETP.GT.U32.AND.EX P4, PT, R10, RZ, PT, P4 ;  /* 0x000000ff0a00720c */ /* 0x000fe20003f84140 */
[----:B------:R-:W-:Y:S01]  /*51e0*/  FMUL R118, R118, UR6 ;  /* 0x0000000676767c20 */ /* 0x000fe20008400000 */
[C---:B------:R-:W-:Y:S02]  /*51f0*/  ISETP.GT.U32.AND.EX P5, PT, R10.reuse, RZ, PT, P5 ;  /* 0x000000ff0a00720c */ /* 0x040fe40003fa4150 */
[----:B------:R-:W-:Y:S02]  /*5200*/  ISETP.GT.U32.AND.EX P6, PT, R10, RZ, PT, P6 ;  /* 0x000000ff0a00720c */ /* 0x000fe40003fc4160 */
[----:B------:R-:W-:Y:S02]  /*5210*/  FSEL R93, R93, -INF , !P4 ;  /* 0xff8000005d5d7808 */ /* 0x000fe40006000000 */
[----:B------:R-:W-:Y:S02]  /*5220*/  ISETP.GT.U32.AND P4, PT, R95, R6, PT ;  /* 0x000000065f00720c */ /* 0x000fe40003f84070 */
[----:B------:R-:W-:-:S02]  /*5230*/  FSEL R95, R115, -INF , !P5 ;  /* 0xff800000735f7808 */ /* 0x000fc40006800000 */
[-C--:B------:R-:W-:Y:S02]  /*5240*/  ISETP.GT.U32.AND P5, PT, R94, R6.reuse, PT ;  /* 0x000000065e00720c */ /* 0x080fe40003fa4070 */
[----:B------:R-:W-:Y:S02]  /*5250*/  FSEL R94, R118, -INF , !P6 ;  /* 0xff800000765e7808 */ /* 0x000fe40007000000 */
[----:B------:R-:W-:Y:S01]  /*5260*/  ISETP.GT.U32.AND P6, PT, R96, R6, PT ;  /* 0x000000066000720c */ /* 0x000fe20003fc4070 */
[C---:B------:R-:W-:Y:S02]  /*5270*/  IMAD.WIDE R96, R2.reuse, 0x2, R190 ;  /* 0x0000000202607825 */ /* 0x040fe400078e02be */
[----:B------:R-:W5:Y:S02]  /*5280*/  LDL.64 R190, [R1+0xe0] ;  /* 0x0000e00001be7983 */ /* 0x000f640000100a00 */
[----:B------:R-:W-:Y:S01]  /*5290*/  FMUL R114, R119, UR6 ;  /* 0x0000000677727c20 */ /* 0x000fe20008400000 */
[----:B------:R-:W-:-:S02]  /*52a0*/  IMAD.WIDE R110, R2, 0x2, R182 ;  /* 0x00000002026e7825 */ /* 0x000fc400078e02b6 */
[----:B------:R-:W5:Y:S02]  /*52b0*/  LDL.64 R182, [R1+0xd8] ;  /* 0x0000d80001b67983 */ /* 0x000f640000100a00 */
[----:B------:R-:W-:Y:S01]  /*52c0*/  IMAD.WIDE R118, R2, 0x2, R188 ;  /* 0x0000000202767825 */ /* 0x000fe200078e02bc */
[----:B------:R-:W-:Y:S01]  /*52d0*/  ISETP.GT.U32.AND.EX P0, PT, R10, RZ, PT, P0 ;  /* 0x000000ff0a00720c */ /* 0x000fe20003f04100 */
[----:B------:R-:W5:Y:S04]  /*52e0*/  LDL.64 R188, [R1+0xd0] ;  /* 0x0000d00001bc7983 */ /* 0x000f680000100a00 */
[----:B------:R0:W5:Y:S01]  /*52f0*/  LDG.E.U16 R115, desc[UR18][R118.64] ;  /* 0x0000001276737981 */ /* 0x000162000c1e1500 */
[----:B---3--:R-:W-:Y:S01]  /*5300*/  IMAD.WIDE R98, R2, 0x2, R176 ;  /* 0x0000000202627825 */ /* 0x008fe200078e02b0 */
[----:B------:R-:W-:-:S02]  /*5310*/  FSEL R114, R114, -INF , !P0 ;  /* 0xff80000072727808 */ /* 0x000fc40004000000 */
[----:B------:R-:W3:Y:S01]  /*5320*/  LDG.E.U16 R97, desc[UR18][R96.64] ;  /* 0x0000001260617981 */ /* 0x000ee2000c1e1500 */
[----:B--2---:R-:W-:-:S03]  /*5330*/  IMAD.WIDE R106, R2, 0x2, R186 ;  /* 0x00000002026a7825 */ /* 0x004fc600078e02ba */
[----:B------:R-:W2:Y:S01]  /*5340*/  LDG.E.U16 R110, desc[UR18][R110.64] ;  /* 0x000000126e6e7981 */ /* 0x000ea2000c1e1500 */
[----:B0-----:R-:W-:-:S03]  /*5350*/  IMAD.WIDE R118, R2, 0x2, R184 ;  /* 0x0000000202767825 */ /* 0x001fc600078e02b8 */
[----:B------:R-:W3:Y:S01]  /*5360*/  LDL.64 R184, [R1+0x98] ;  /* 0x0000980001b87983 */ /* 0x000ee20000100a00 */
[----:B------:R-:W-:-:S03]  /*5370*/  ISETP.GT.U32.AND P0, PT, R121, R6, PT ;  /* 0x000000067900720c */ /* 0x000fc60003f04070 */
[----:B------:R-:W2:Y:S04]  /*5380*/  LDL.64 R186, [R1+0xc0] ;  /* 0x0000c00001ba7983 */ /* 0x000ea80000100a00 */
[----:B------:R0:W3:Y:S04]  /*5390*/  LDG.E.U16 R177, desc[UR18][R98.64] ;  /* 0x0000001262b17981 */ /* 0x0000e8000c1e1500 */
[----:B------:R1:W3:Y:S01]  /*53a0*/  LDG.E.U16 R193, desc[UR18][R106.64] ;  /* 0x000000126ac17981 */ /* 0x0002e2000c1e1500 */
[----:B------:R-:W-:-:S03]  /*53b0*/  IMAD.WIDE R102, R2, 0x2, R122 ;  /* 0x0000000202667825 */ /* 0x000fc600078e027a */
[----:B------:R-:W3:Y:S01]  /*53c0*/  LDG.E.U16 R118, desc[UR18][R118.64] ;  /* 0x0000001276767981 */ /* 0x000ee2000c1e1500 */
[----:B0-----:R-:W-:-:S03]  /*53d0*/  IMAD.WIDE R98, R2, 0x2, R178 ;  /* 0x0000000202627825 */ /* 0x001fc600078e02b2 */
[----:B------:R-:W3:Y:S01]  /*53e0*/  LDL.64 R178, [R1+0xc8] ;  /* 0x0000c80001b27983 */ /* 0x000ee20000100a00 */
[----:B------:R-:W-:-:S03]  /*53f0*/  IMAD.WIDE R124, R2, 0x2, R124 ;  /* 0x00000002027c7825 */ /* 0x000fc600078e027c */
[----:B------:R-:W3:Y:S04]  /*5400*/  LDG.E.U16 R123, desc[UR18][R102.64] ;  /* 0x00000012667b7981 */ /* 0x000ee8000c1e1500 */
[----:B------:R-:W3:Y:S01]  /*5410*/  LDG.E.U16 R96, desc[UR18][R124.64] ;  /* 0x000000127c607981 */ /* 0x000ee2000c1e1500 */
[----:B----4-:R-:W-:-:S03]  /*5420*/  IMAD.WIDE R180, R2, 0x2, R180 ;  /* 0x0000000202b47825 */ /* 0x010fc600078e02b4 */
[----:B------:R-:W4:Y:S04]  /*5430*/  LDG.E.U16 R99, desc[UR18][R98.64] ;  /* 0x0000001262637981 */ /* 0x000f28000c1e1500 */
[----:B------:R-:W4:Y:S01]  /*5440*/  LDG.E.U16 R180, desc[UR18][R180.64] ;  /* 0x00000012b4b47981 */ /* 0x000f22000c1e1500 */
[----:B-----5:R-:W-:-:S03]  /*5450*/  IMAD.WIDE R120, R2, 0x2, R190 ;  /* 0x0000000202787825 */ /* 0x020fc600078e02be */
[----:B------:R-:W5:Y:S01]  /*5460*/  LDL.64 R190, [R1+0x78] ;  /* 0x0000780001be7983 */ /* 0x000f620000100a00 */
[----:B-1----:R-:W-:-:S03]  /*5470*/  IMAD.WIDE R106, R2, 0x2, R182 ;  /* 0x00000002026a7825 */ /* 0x002fc600078e02b6 */
[----:B------:R0:W4:Y:S04]  /*5480*/  LDG.E.U16 R176, desc[UR18][R120.64] ;  /* 0x0000001278b07981 */ /* 0x000128000c1e1500 */
[----:B------:R-:W5:Y:S04]  /*5490*/  LDL.64 R182, [R1+0x80] ;  /* 0x0000800001b67983 */ /* 0x000f680000100a00 */
[----:B------:R1:W4:Y:S01]  /*54a0*/  LDG.E.U16 R122, desc[UR18][R106.64] ;  /* 0x000000126a7a7981 */ /* 0x000322000c1e1500 */
[----:B0-----:R-:W-:-:S03]  /*54b0*/  IMAD.WIDE R120, R2, 0x2, R214 ;  /* 0x0000000202787825 */ /* 0x001fc600078e02d6 */
[----:B------:R-:W4:Y:S04]  /*54c0*/  LDL.64 R214, [R1+0x48] ;  /* 0x0000480001d67983 */ /* 0x000f280000100a00 */
[----:B------:R3:W4:Y:S01]  /*54d0*/  LDG.E.U16 R119, desc[UR18][R120.64] ;  /* 0x0000001278777981 */ /* 0x000722000c1e1500 */
[----:B-1----:R-:W-:-:S03]  /*54e0*/  IMAD.WIDE R106, R2, 0x2, R204 ;  /* 0x00000002026a7825 */ /* 0x002fc600078e02cc */
[----:B------:R-:W4:Y:S01]  /*54f0*/  LDL.64 R204, [R1+0x58] ;  /* 0x0000580001cc7983 */ /* 0x000f220000100a00 */
[----:B--2---:R-:W-:-:S03]  /*5500*/  IMAD.WIDE R124, R2, 0x2, R186 ;  /* 0x00000002027c7825 */ /* 0x004fc600078e02ba */
[----:B------:R-:W2:Y:S01]  /*5510*/  LDL.64 R186, [R1+0x68] ;  /* 0x0000680001ba7983 */ /* 0x000ea20000100a00 */
[----:B---3--:R-:W-:-:S03]  /*5520*/  IMAD.WIDE R120, R2, 0x2, R184 ;  /* 0x0000000202787825 */ /* 0x008fc600078e02b8 */
[----:B------:R-:W3:Y:S01]  /*5530*/  LDL.64 R184, [R1+0x60] ;  /* 0x0000600001b87983 */ /* 0x000ee20000100a00 */
[----:B------:R-:W-:-:S03]  /*5540*/  IMAD.WIDE R102, R2, 0x2, R188 ;  /* 0x0000000202667825 */ /* 0x000fc600078e02bc */
[----:B------:R-:W3:Y:S04]  /*5550*/  LDL.64 R188, [R1+0x70] ;  /* 0x0000700001bc7983 */ /* 0x000ee80000100a00 */
[----:B------:R0:W3:Y:S01]  /*5560*/  LDG.E.U16 R126, desc[UR18][R124.64] ;  /* 0x000000127c7e7981 */ /* 0x0000e2000c1e1500 */
[----:B------:R-:W-:-:S03]  /*5570*/  IMAD.WIDE R178, R2, 0x2, R178 ;  /* 0x0000000202b27825 */ /* 0x000fc600078e02b2 */
[----:B------:R1:W3:Y:S04]  /*5580*/  LDG.E.U16 R181, desc[UR18][R106.64] ;  /* 0x000000126ab57981 */ /* 0x0002e8000c1e1500 */
[----:B------:R1:W3:Y:S01]  /*5590*/  LDG.E.U16 R192, desc[UR18][R178.64] ;  /* 0x00000012b2c07981 */ /* 0x0002e2000c1e1500 */
[----:B0-----:R-:W-:-:S03]  /*55a0*/  IMAD.WIDE R124, R2, 0x2, R200 ;  /* 0x00000002027c7825 */ /* 0x001fc600078e02c8 */
[----:B------:R-:W3:Y:S01]  /*55b0*/  LDL.64 R200, [R1+0x40] ;  /* 0x0000400001c87983 */ /* 0x000ee20000100a00 */
[----:B-1----:R-:W-:-:S03]  /*55c0*/  IMAD.WIDE R106, R2, 0x2, R196 ;  /* 0x00000002026a7825 */ /* 0x002fc600078e02c4 */
[----:B------:R-:W3:Y:S01]  /*55d0*/  LDL.64 R196, [R1+0x38] ;  /* 0x0000380001c47983 */ /* 0x000ee20000100a00 */
[----:B------:R-:W-:-:S03]  /*55e0*/  IMAD.WIDE R178, R2, 0x2, R194 ;  /* 0x0000000202b27825 */ /* 0x000fc600078e02c2 */
[----:B------:R-:W3:Y:S04]  /*55f0*/  LDL.64 R194, [R1+0x30] ;  /* 0x0000300001c27983 */ /* 0x000ee80000100a00 */
[----:B------:R0:W3:Y:S04]  /*5600*/  LDG.E.U16 R98, desc[UR18][R102.64] ;  /* 0x0000001266627981 */ /* 0x0000e8000c1e1500 */
[----:B------:R-:W3:Y:S04]  /*5610*/  LDG.E.U16 R124, desc[UR18][R124.64] ;  /* 0x000000127c7c7981 */ /* 0x000ee8000c1e1500 */
[----:B------:R-:W3:Y:S01]  /*5620*/  LDG.E.U16 R178, desc[UR18][R178.64] ;  /* 0x00000012b2b27981 */ /* 0x000ee2000c1e1500 */
[----:B0-----:R-:W-:-:S03]  /*5630*/  IMAD.WIDE R102, R2, 0x2, R208 ;  /* 0x0000000202667825 */ /* 0x001fc600078e02d0 */
[----:B------:R-:W3:Y:S04]  /*5640*/  LDL.64 R208, [R1+0x10] ;  /* 0x0000100001d07983 */ /* 0x000ee80000100a00 */
[----:B------:R-:W3:Y:S04]  /*5650*/  LDG.E.U16 R102, desc[UR18][R102.64] ;  /* 0x0000001266667981 */ /* 0x000ee8000c1e1500 */
[----:B------:R-:W3:Y:S04]  /*5660*/  LDG.E.U16 R121, desc[UR18][R120.64] ;  /* 0x0000001278797981 */ /* 0x000ee8000c1e1500 */
[----:B------:R-:W3:Y:S01]  /*5670*/  LDG.E.U16 R106, desc[UR18][R106.64] ;  /* 0x000000126a6a7981 */ /* 0x000ee2000c1e1500 */
[----:B-----5:R-:W-:-:S05]  /*5680*/  IMAD.WIDE R182, R2, 0x2, R182 ;  /* 0x0000000202b67825 */ /* 0x020fca00078e02b6 */
[----:B------:R4:W5:Y:S02]  /*5690*/  LDG.E.U16 R125, desc[UR18][R182.64] ;  /* 0x00000012b67d7981 */ /* 0x000964000c1e1500 */
[C---:B----4-:R-:W-:Y:S02]  /*56a0*/  IMAD.WIDE R182, R2.reuse, 0x2, R204 ;  /* 0x0000000202b67825 */ /* 0x050fe400078e02cc */
[----:B------:R-:W4:Y:S02]  /*56b0*/  LDL.64 R204, [R1+0x8] ;  /* 0x0000080001cc7983 */ /* 0x000f240000100a00 */
[C---:B--2---:R-:W-:Y:S02]  /*56c0*/  IMAD.WIDE R186, R2.reuse, 0x2, R186 ;  /* 0x0000000202ba7825 */ /* 0x044fe400078e02ba */
[----:B------:R-:W2:Y:S02]  /*56d0*/  LDG.E.U16 R120, desc[UR18][R182.64] ;  /* 0x00000012b6787981 */ /* 0x000ea4000c1e1500 */
[----:B---3--:R-:W-:-:S02]  /*56e0*/  IMAD.WIDE R184, R2, 0x2, R184 ;  /* 0x0000000202b87825 */ /* 0x008fc400078e02b8 */
[----:B------:R-:W3:Y:S04]  /*56f0*/  LDG.E.U16 R179, desc[UR18][R186.64] ;  /* 0x00000012bab37981 */ /* 0x000ee8000c1e1500 */
[----:B------:R0:W2:Y:S02]  /*5700*/  LDG.E.U16 R103, desc[UR18][R184.64] ;  /* 0x00000012b8677981 */ /* 0x0000a4000c1e1500 */
[C---:B0-----:R-:W-:Y:S02]  /*5710*/  IMAD.WIDE R184, R2.reuse, 0x2, R214 ;  /* 0x0000000202b87825 */ /* 0x041fe400078e02d6 */
[----:B------:R-:W5:Y:S02]  /*5720*/  LDL.64 R214, [R1] ;  /* 0x0000000001d67983 */ /* 0x000f640000100a00 */
[----:B------:R-:W-:-:S04]  /*5730*/  IMAD.WIDE R190, R2, 0x2, R190 ;  /* 0x0000000202be7825 */ /* 0x000fc800078e02be */
[C---:B------:R-:W-:Y:S01]  /*5740*/  IMAD.WIDE R188, R2.reuse, 0x2, R188 ;  /* 0x0000000202bc7825 */ /* 0x040fe200078e02bc */
[----:B------:R0:W2:Y:S03]  /*5750*/  LDG.E.U16 R111, desc[UR18][R190.64] ;  /* 0x00000012be6f7981 */ /* 0x0000a6000c1e1500 */
[C---:B------:R-:W-:Y:S01]  /*5760*/  IMAD.WIDE R186, R2.reuse, 0x2, R200 ;  /* 0x0000000202ba7825 */ /* 0x040fe200078e02c8 */
[----:B------:R1:W3:Y:S03]  /*5770*/  LDG.E.U16 R107, desc[UR18][R188.64] ;  /* 0x00000012bc6b7981 */ /* 0x0002e6000c1e1500 */
[----:B------:R-:W-:-:S04]  /*5780*/  IMAD.WIDE R182, R2, 0x2, R246 ;  /* 0x0000000202b67825 */ /* 0x000fc800078e02f6 */
[C---:B0-----:R-:W-:Y:S02]  /*5790*/  IMAD.WIDE R190, R2.reuse, 0x2, R194 ;  /* 0x0000000202be7825 */ /* 0x041fe400078e02c2 */
[----:B------:R0:W2:Y:S02]  /*57a0*/  LDG.E.U16 R194, desc[UR18][R182.64] ;  /* 0x00000012b6c27981 */ /* 0x0000a4000c1e1500 */
[C---:B-1----:R-:W-:Y:S02]  /*57b0*/  IMAD.WIDE R188, R2.reuse, 0x2, R196 ;  /* 0x0000000202bc7825 */ /* 0x042fe400078e02c4 */
[----:B------:R1:W2:Y:S04]  /*57c0*/  LDG.E.U16 R196, desc[UR18][R186.64] ;  /* 0x00000012bac47981 */ /* 0x0002a8000c1e1500 */
[----:B------:R-:W2:Y:S01]  /*57d0*/  LDG.E.U16 R200, desc[UR18][R190.64] ;  /* 0x00000012bec87981 */ /* 0x000ea2000c1e1500 */
[----:B0-----:R-:W-:-:S03]  /*57e0*/  IMAD.WIDE R182, R2, 0x2, R228 ;  /* 0x0000000202b67825 */ /* 0x001fc600078e02e4 */
[----:B------:R0:W2:Y:S01]  /*57f0*/  LDG.E.U16 R195, desc[UR18][R184.64] ;  /* 0x00000012b8c37981 */ /* 0x0000a2000c1e1500 */
[----:B-1----:R-:W-:-:S03]  /*5800*/  IMAD.WIDE R186, R2, 0x2, R220 ;  /* 0x0000000202ba7825 */ /* 0x002fc600078e02dc */
[----:B------:R-:W2:Y:S04]  /*5810*/  LDG.E.U16 R201, desc[UR18][R182.64] ;  /* 0x00000012b6c97981 */ /* 0x000ea8000c1e1500 */
[----:B------:R1:W2:Y:S01]  /*5820*/  LDG.E.U16 R197, desc[UR18][R188.64] ;  /* 0x00000012bcc57981 */ /* 0x0002a2000c1e1500 */
[----:B0-----:R-:W-:-:S04]  /*5830*/  IMAD.WIDE R184, R2, 0x2, R224 ;  /* 0x0000000202b87825 */ /* 0x001fc800078e02e0 */
[----:B-1----:R-:W-:-:S05]  /*5840*/  IMAD.WIDE R188, R2, 0x2, R208 ;  /* 0x0000000202bc7825 */ /* 0x002fca00078e02d0 */
[----:B------:R0:W2:Y:S02]  /*5850*/  LDG.E.U16 R208, desc[UR18][R188.64] ;  /* 0x00000012bcd07981 */ /* 0x0000a4000c1e1500 */
[----:B0-----:R-:W-:-:S06]  /*5860*/  IMAD.WIDE R188, R2, 0x2, R230 ;  /* 0x0000000202bc7825 */ /* 0x001fcc00078e02e6 */
[----:B------:R-:W2:Y:S01]  /*5870*/  LDG.E.U16 R188, desc[UR18][R188.64] ;  /* 0x00000012bcbc7981 */ /* 0x000ea2000c1e1500 */
[----:B----4-:R-:W-:-:S03]  /*5880*/  IMAD.WIDE R190, R2, 0x2, R204 ;  /* 0x0000000202be7825 */ /* 0x010fc600078e02cc */
[----:B------:R0:W4:Y:S04]  /*5890*/  LDG.E.U16 R205, desc[UR18][R186.64] ;  /* 0x00000012bacd7981 */ /* 0x000128000c1e1500 */
[----:B------:R1:W4:Y:S04]  /*58a0*/  LDG.E.U16 R204, desc[UR18][R184.64] ;  /* 0x00000012b8cc7981 */ /* 0x000328000c1e1500 */
[----:B------:R-:W4:Y:S01]  /*58b0*/  LDG.E.U16 R190, desc[UR18][R190.64] ;  /* 0x00000012bebe7981 */ /* 0x000f22000c1e1500 */
[----:B0-----:R-:W-:-:S04]  /*58c0*/  IMAD.WIDE R186, R2, 0x2, R242 ;  /* 0x0000000202ba7825 */ /* 0x001fc800078e02f2 */
[C---:B-----5:R-:W-:Y:S02]  /*58d0*/  IMAD.WIDE R182, R2.reuse, 0x2, R214 ;  /* 0x0000000202b67825 */ /* 0x060fe400078e02d6 */
[----:B------:R0:W5:Y:S02]  /*58e0*/  LDG.E.U16 R214, desc[UR18][R186.64] ;  /* 0x00000012bad67981 */ /* 0x000164000c1e1500 */
[C---:B-1----:R-:W-:Y:S02]  /*58f0*/  IMAD.WIDE R184, R2.reuse, 0x2, R244 ;  /* 0x0000000202b87825 */ /* 0x042fe400078e02f4 */
[----:B------:R-:W4:Y:S04]  /*5900*/  LDG.E.U16 R191, desc[UR18][R182.64] ;  /* 0x00000012b6bf7981 */ /* 0x000f28000c1e1500 */
[----:B------:R-:W4:Y:S01]  /*5910*/  LDG.E.U16 R209, desc[UR18][R184.64] ;  /* 0x00000012b8d17981 */ /* 0x000f22000c1e1500 */
[----:B0-----:R-:W-:-:S05]  /*5920*/  IMAD.WIDE R186, R2, 0x2, R218 ;  /* 0x0000000202ba7825 */ /* 0x001fca00078e02da */
[----:B------:R0:W4:Y:S02]  /*5930*/  LDG.E.U16 R220, desc[UR18][R186.64] ;  /* 0x00000012badc7981 */ /* 0x000124000c1e1500 */
[----:B0-----:R-:W-:-:S05]  /*5940*/  IMAD.WIDE R186, R2, 0x2, R210 ;  /* 0x0000000202ba7825 */ /* 0x001fca00078e02d2 */
[----:B------:R0:W4:Y:S01]  /*5950*/  LDG.E.U16 R225, desc[UR18][R186.64] ;  /* 0x00000012bae17981 */ /* 0x000122000c1e1500 */
[----:B------:R-:W-:-:S04]  /*5960*/  IMAD.WIDE R182, R2, 0x2, R226 ;  /* 0x0000000202b67825 */ /* 0x000fc800078e02e2 */
[C---:B------:R-:W-:Y:S01]  /*5970*/  IMAD.WIDE R184, R2.reuse, 0x2, R222 ;  /* 0x0000000202b87825 */ /* 0x040fe200078e02de */
[----:B------:R1:W4:Y:S03]  /*5980*/  LDG.E.U16 R189, desc[UR18][R182.64] ;  /* 0x00000012b6bd7981 */ /* 0x000326000c1e1500 */
[C---:B0-----:R-:W-:Y:S01]  /*5990*/  IMAD.WIDE R186, R2.reuse, 0x2, R170 ;  /* 0x0000000202ba7825 */ /* 0x041fe200078e02aa */
[----:B------:R0:W4:Y:S04]  /*59a0*/  LDG.E.U16 R215, desc[UR18][R184.64] ;  /* 0x00000012b8d77981 */ /* 0x000128000c1e1500 */
[----:B------:R3:W4:Y:S01]  /*59b0*/  LDG.E.U16 R232, desc[UR18][R186.64] ;  /* 0x00000012bae87981 */ /* 0x000722000c1e1500 */
[----:B-1----:R-:W-:-:S04]  /*59c0*/  IMAD.WIDE R182, R2, 0x2, R216 ;  /* 0x0000000202b67825 */ /* 0x002fc800078e02d8 */
[C---:B0-----:R-:W-:Y:S01]  /*59d0*/  IMAD.WIDE R184, R2.reuse, 0x2, R212 ;  /* 0x0000000202b87825 */ /* 0x041fe200078e02d4 */
[----:B------:R0:W4:Y:S03]  /*59e0*/  LDG.E.U16 R221, desc[UR18][R182.64] ;  /* 0x00000012b6dd7981 */ /* 0x000126000c1e1500 */
[C---:B---3--:R-:W-:Y:S01]  /*59f0*/  IMAD.WIDE R186, R2.reuse, 0x2, R154 ;  /* 0x0000000202ba7825 */ /* 0x048fe200078e029a */
[----:B------:R1:W3:Y:S04]  /*5a00*/  LDG.E.U16 R224, desc[UR18][R184.64] ;  /* 0x00000012b8e07981 */ /* 0x0002e8000c1e1500 */
[----:B------:R2:W3:Y:S01]  /*5a10*/  LDG.E.U16 R238, desc[UR18][R186.64] ;  /* 0x00000012baee7981 */ /* 0x0004e2000c1e1500 */
[----:B0-----:R-:W-:-:S04]  /*5a20*/  IMAD.WIDE R182, R2, 0x2, R206 ;  /* 0x0000000202b67825 */ /* 0x001fc800078e02ce */
[C---:B-1----:R-:W-:Y:S01]  /*5a30*/  IMAD.WIDE R184, R2.reuse, 0x2, R202 ;  /* 0x0000000202b87825 */ /* 0x042fe200078e02ca */
[----:B------:R0:W3:Y:S03]  /*5a40*/  LDG.E.U16 R228, desc[UR18][R182.64] ;  /* 0x00000012b6e47981 */ /* 0x0000e6000c1e1500 */
[C---:B--2---:R-:W-:Y:S01]  /*5a50*/  IMAD.WIDE R186, R2.reuse, 0x2, R160 ;  /* 0x0000000202ba7825 */ /* 0x044fe200078e02a0 */
[----:B------:R1:W2:Y:S05]  /*5a60*/  LDG.E.U16 R229, desc[UR18][R184.64] ;  /* 0x00000012b8e57981 */ /* 0x0002aa000c1e1500 */
[----:B------:R1:W2:Y:S01]  /*5a70*/  LDG.E.U16 R186, desc[UR18][R186.64] ;  /* 0x00000012baba7981 */ /* 0x0002a2000c1e1500 */
[----:B0-----:R-:W-:-:S04]  /*5a80*/  IMAD.WIDE R182, R2, 0x2, R198 ;  /* 0x0000000202b67825 */ /* 0x001fc800078e02c6 */
[----:B-1----:R-:W-:Y:S01]  /*5a90*/  IMAD.WIDE R184, R2, 0x2, R162 ;  /* 0x0000000202b87825 */ /* 0x002fe200078e02a2 */
[----:B------:R0:W2:Y:S01]  /*5aa0*/  LDG.E.U16 R234, desc[UR18][R182.64] ;  /* 0x00000012b6ea7981 */ /* 0x0000a2000c1e1500 */
[----:B------:R-:W-:-:S03]  /*5ab0*/  FMNMX R187, R13, R12, !PT ;  /* 0x0000000c0dbb7209 */ /* 0x000fc60007800000 */
[----:B------:R1:W2:Y:S01]  /*5ac0*/  LDG.E.U16 R236, desc[UR18][R184.64] ;  /* 0x00000012b8ec7981 */ /* 0x0002a2000c1e1500 */
[----:B------:R-:W-:Y:S01]  /*5ad0*/  FMNMX R187, R14, R187, !PT ;  /* 0x000000bb0ebb7209 */ /* 0x000fe20007800000 */
[----:B0-----:R-:W-:-:S03]  /*5ae0*/  IMAD.WIDE R182, R2, 0x2, R172 ;  /* 0x0000000202b67825 */ /* 0x001fc600078e02ac */
[----:B------:R-:W-:Y:S01]  /*5af0*/  FMNMX R187, R18, R187, !PT ;  /* 0x000000bb12bb7209 */ /* 0x000fe20007800000 */
[----:B-1----:R-:W-:-:S03]  /*5b00*/  IMAD.WIDE R184, R2, 0x2, R168 ;  /* 0x0000000202b87825 */ /* 0x002fc600078e02a8 */
[----:B------:R-:W-:Y:S01]  /*5b10*/  FMNMX R187, R21, R187, !PT ;  /* 0x000000bb15bb7209 */ /* 0x000fe20007800000 */
[----:B------:R0:W2:Y:S03]  /*5b20*/  LDG.E.U16 R240, desc[UR18][R182.64] ;  /* 0x00000012b6f07981 */ /* 0x0000a6000c1e1500 */
[----:B------:R-:W-:Y:S01]  /*5b30*/  FMNMX R246, R22, R187, !PT ;  /* 0x000000bb16f67209 */ /* 0x000fe20007800000 */
[----:B------:R-:W2:Y:S01]  /*5b40*/  LDG.E.U16 R184, desc[UR18][R184.64] ;  /* 0x00000012b8b87981 */ /* 0x000ea2000c1e1500 */
[----:B0-----:R-:W-:Y:S02]  /*5b50*/  IMAD.WIDE R182, R2, 0x2, R152 ;  /* 0x0000000202b67825 */ /* 0x001fe400078e0298 */
[----:B------:R-:W-:-:S03]  /*5b60*/  FMNMX R246, R88, R246, !PT ;  /* 0x000000f658f67209 */ /* 0x000fc60007800000 */
[----:B------:R0:W2:Y:S01]  /*5b70*/  LDG.E.U16 R185, desc[UR18][R182.64] ;  /* 0x00000012b6b97981 */ /* 0x0000a2000c1e1500 */
[----:B------:R-:W-:Y:S01]  /*5b80*/  FMNMX R247, R23, R246, !PT ;  /* 0x000000f617f77209 */ /* 0x000fe20007800000 */
[----:B0-----:R-:W-:-:S03]  /*5b90*/  IMAD.WIDE R182, R2, 0x2, R166 ;  /* 0x0000000202b67825 */ /* 0x001fc600078e02a6 */
[----:B------:R-:W-:Y:S02]  /*5ba0*/  FMNMX R247, R89, R247, !PT ;  /* 0x000000f759f77209 */ /* 0x000fe40007800000 */
[----:B------:R0:W2:Y:S02]  /*5bb0*/  LDG.E.U16 R187, desc[UR18][R182.64] ;  /* 0x00000012b6bb7981 */ /* 0x0000a4000c1e1500 */
[----:B------:R-:W-:Y:S01]  /*5bc0*/  FMNMX R248, R92, R247, !PT ;  /* 0x000000f75cf87209 */ /* 0x000fe20007800000 */
[----:B0-----:R-:W-:-:S03]  /*5bd0*/  IMAD.WIDE R182, R2, 0x2, R158 ;  /* 0x0000000202b67825 */ /* 0x001fc600078e029e */
[----:B------:R-:W-:Y:S02]  /*5be0*/  FMNMX R248, R91, R248, !PT ;  /* 0x000000f85bf87209 */ /* 0x000fe40007800000 */
[----:B------:R0:W2:Y:S02]  /*5bf0*/  LDG.E.U16 R246, desc[UR18][R182.64] ;  /* 0x00000012b6f67981 */ /* 0x0000a4000c1e1500 */
[----:B------:R-:W-:Y:S01]  /*5c00*/  FMNMX R249, R90, R248, !PT ;  /* 0x000000f85af97209 */ /* 0x000fe20007800000 */
[----:B0-----:R-:W-:-:S05]  /*5c10*/  IMAD.WIDE R182, R2, 0x2, R150 ;  /* 0x0000000202b67825 */ /* 0x001fca00078e0296 */
[----:B------:R0:W2:Y:S01]  /*5c20*/  LDG.E.U16 R247, desc[UR18][R182.64] ;  /* 0x00000012b6f77981 */ /* 0x0000a2000c1e1500 */
[----:B------:R-:W-:Y:S01]  /*5c30*/  FMNMX R249, R93, R249, !PT ;  /* 0x000000f95df97209 */ /* 0x000fe20007800000 */
[----:B0-----:R-:W-:-:S05]  /*5c40*/  IMAD.WIDE R182, R2, 0x2, R164 ;  /* 0x0000000202b67825 */ /* 0x001fca00078e02a4 */
[----:B------:R0:W2:Y:S01]  /*5c50*/  LDG.E.U16 R248, desc[UR18][R182.64] ;  /* 0x00000012b6f87981 */ /* 0x0000a2000c1e1500 */
[----:B------:R-:W-:Y:S01]  /*5c60*/  FMNMX R250, R95, R249, !PT ;  /* 0x000000f95ffa7209 */ /* 0x000fe20007800000 */
[----:B0-----:R-:W-:-:S05]  /*5c70*/  IMAD.WIDE R182, R2, 0x2, R156 ;  /* 0x0000000202b67825 */ /* 0x001fca00078e029c */
[----:B------:R0:W2:Y:S02]  /*5c80*/  LDG.E.U16 R249, desc[UR18][R182.64] ;  /* 0x00000012b6f97981 */ /* 0x0000a4000c1e1500 */
[----:B0-----:R-:W-:-:S06]  /*5c90*/  IMAD.WIDE R182, R2, 0x2, R148 ;  /* 0x0000000202b67825 */ /* 0x001fcc00078e0294 */
[----:B------:R0:W2:Y:S01]  /*5ca0*/  LDG.E.U16 R182, desc[UR18][R182.64] ;  /* 0x00000012b6b67981 */ /* 0x0000a2000c1e1500 */
[----:B------:R-:W-:Y:S02]  /*5cb0*/  FMNMX R250, R94, R250, !PT ;  /* 0x000000fa5efa7209 */ /* 0x000fe40007800000 */
[----:B------:R-:W-:Y:S01]  /*5cc0*/  ISETP.GT.U32.AND.EX P1, PT, R235, RZ, PT, P1 ;  /* 0x000000ffeb00720c */ /* 0x000fe20003f24110 */
[----:B------:R-:W-:Y:S01]  /*5cd0*/  FMUL R100, R100, UR6 ;  /* 0x0000000664647c20 */ /* 0x000fe20008400000 */
[----:B------:R-:W-:Y:S01]  /*5ce0*/  FMNMX R250, R114, R250, !PT ;  /* 0x000000fa72fa7209 */ /* 0x000fe20007800000 */
[----:B------:R-:W-:Y:S06]  /*5cf0*/  BAR.SYNC.DEFER_BLOCKING 0x0 ;  /* 0x0000000000007b1d */ /* 0x000fec0000010000 */
[----:B0-----:R-:W0:Y:S01]  /*5d00*/  SHFL.BFLY PT, R183, R250, 0x2, 0x1f ;  /* 0x0c401f00fab77f89 */ /* 0x001e2200000e0000 */
[----:B------:R-:W-:-:S02]  /*5d10*/  FSEL R100, R100, -INF , !P1 ;  /* 0xff80000064647808 */ /* 0x000fc40004800000 */
[----:B------:R-:W-:Y:S01]  /*5d20*/  ISETP.GT.U32.AND P1, PT, R237, R6, PT ;  /* 0x00000006ed00720c */ /* 0x000fe20003f24070 */
[----:B------:R-:W-:Y:S01]  /*5d30*/  FMUL R101, R101, UR6 ;  /* 0x0000000665657c20 */ /* 0x000fe20008400000 */
[----:B------:R-:W-:Y:S01]  /*5d40*/  FMUL R104, R104, UR6 ;  /* 0x0000000668687c20 */ /* 0x000fe20008400000 */
[----:B0-----:R-:W-:-:S05]  /*5d50*/  FMNMX R183, R250, R183, !PT ;  /* 0x000000b7fab77209 */ /* 0x001fca0007800000 */
[----:B------:R-:W0:Y:S01]  /*5d60*/  SHFL.BFLY PT, R235, R183, 0x1, 0x1f ;  /* 0x0c201f00b7eb7f89 */ /* 0x000e2200000e0000 */
[----:B------:R-:W-:Y:S02]  /*5d70*/  ISETP.GT.U32.AND.EX P2, PT, R233, RZ, PT, P2 ;  /* 0x000000ffe900720c */ /* 0x000fe40003f44120 */
[----:B------:R-:W-:Y:S02]  /*5d80*/  ISETP.GT.U32.AND.EX P1, PT, R10, RZ, PT, P1 ;  /* 0x000000ff0a00720c */ /* 0x000fe40003f24110 */
[----:B------:R-:W-:Y:S02]  /*5d90*/  FSEL R101, R101, -INF , !P2 ;  /* 0xff80000065657808 */ /* 0x000fe40005000000 */
[----:B------:R-:W-:Y:S02]  /*5da0*/  FSEL R104, R104, -INF , !P1 ;  /* 0xff80000068687808 */ /* 0x000fe40004800000 */
[-C--:B------:R-:W-:Y:S02]  /*5db0*/  ISETP.GT.U32.AND P2, PT, R241, R6.reuse, PT ;  /* 0x00000006f100720c */ /* 0x080fe40003f44070 */
[----:B------:R-:W-:-:S02]  /*5dc0*/  ISETP.GT.U32.AND P1, PT, R239, R6, PT ;  /* 0x00000006ef00720c */ /* 0x000fc40003f24070 */
[C---:B------:R-:W-:Y:S02]  /*5dd0*/  ISETP.GT.U32.AND.EX P3, PT, R10.reuse, RZ, PT, P3 ;  /* 0x000000ff0a00720c */ /* 0x040fe40003f64130 */
[C---:B------:R-:W-:Y:S02]  /*5de0*/  ISETP.GT.U32.AND.EX P4, PT, R10.reuse, RZ, PT, P4 ;  /* 0x000000ff0a00720c */ /* 0x040fe40003f84140 */
[C---:B------:R-:W-:Y:S02]  /*5df0*/  ISETP.GT.U32.AND.EX P5, PT, R10.reuse, RZ, PT, P5 ;  /* 0x000000ff0a00720c */ /* 0x040fe40003fa4150 */
[C---:B------:R-:W-:Y:S02]  /*5e00*/  ISETP.GT.U32.AND.EX P6, PT, R10.reuse, RZ, PT, P6 ;  /* 0x000000ff0a00720c */ /* 0x040fe40003fc4160 */
[C---:B------:R-:W-:Y:S02]  /*5e10*/  ISETP.GT.U32.AND.EX P0, PT, R10.reuse, RZ, PT, P0 ;  /* 0x000000ff0a00720c */ /* 0x040fe40003f04100 */
[----:B------:R-:W-:-:S02]  /*5e20*/  ISETP.GT.U32.AND.EX P2, PT, R10, RZ, PT, P2 ;  /* 0x000000ff0a00720c */ /* 0x000fc40003f44120 */
[----:B------:R-:W-:Y:S02]  /*5e30*/  ISETP.GT.U32.AND.EX P1, PT, R10, RZ, PT, P1 ;  /* 0x000000ff0a00720c */ /* 0x000fe40003f24110 */
[----:B0-----:R-:W-:Y:S02]  /*5e40*/  FMNMX R10, R183, R235, !PT ;  /* 0x000000ebb70a7209 */ /* 0x001fe40007800000 */
[----:B------:R-:W-:Y:S01]  /*5e50*/  FMNMX R183, R17, R11, !PT ;  /* 0x0000000b11b77209 */ /* 0x000fe20007800000 */
[----:B------:R0:W-:Y:S03]  /*5e60*/  STS.U16 [R0+UR16+0x4000], R97 ;  /* 0x0040006100007988 */ /* 0x0001e60008000410 */
[----:B------:R-:W-:-:S04]  /*5e70*/  FMNMX R183, R16, R183, !PT ;  /* 0x000000b710b77209 */ /* 0x000fc80007800000 */
[----:B0-----:R-:W-:Y:S01]  /*5e80*/  FMNMX R97, R15, R183, !PT ;  /* 0x000000b70f617209 */ /* 0x001fe20007800000 */
[----:B------:R-:W-:-:S03]  /*5e90*/  FMUL R183, R105, UR6 ;  /* 0x0000000669b77c20 */ /* 0x000fc60008400000 */
[----:B------:R-:W-:Y:S02]  /*5ea0*/  FMNMX R97, R20, R97, !PT ;  /* 0x0000006114617209 */ /* 0x000fe40007800000 */
[----:B------:R-:W-:Y:S02]  /*5eb0*/  FMNMX R10, R10, R3, !PT ;  /* 0x000000030a0a7209 */ /* 0x000fe40007800000 */
[----:B------:R-:W-:-:S04]  /*5ec0*/  FMNMX R105, R19, R97, !PT ;  /* 0x0000006113697209 */ /* 0x000fc80007800000 */
[----:B------:R-:W-:Y:S01]  /*5ed0*/  FMNMX R105, R100, R105, !PT ;  /* 0x0000006964697209 */ /* 0x000fe20007800000 */
[--C-:B------:R-:W-:Y:S01]  /*5ee0*/  FADD R13, R13, -R10.reuse ;  /* 0x8000000a0d0d7221 */ /* 0x100fe20000000000 */
[----:B------:R-:W-:Y:S02]  /*5ef0*/  FMUL R97, R108, UR6 ;  /* 0x000000066c617c20 */ /* 0x000fe40008400000 */
[----:B------:R-:W-:Y:S01]  /*5f00*/  FMNMX R105, R101, R105, !PT ;  /* 0x0000006965697209 */ /* 0x000fe20007800000 */
[----:B------:R-:W-:Y:S01]  /*5f10*/  FMUL R108, R13, 1.4426950216293334961 ;  /* 0x3fb8aa3b0d6c7820 */ /* 0x000fe20000400000 */
[----:B------:R-:W-:Y:S02]  /*5f20*/  FSEL R183, R183, -INF , !P1 ;  /* 0xff800000b7b77808 */ /* 0x000fe40004800000 */
[----:B------:R-:W-:Y:S01]  /*5f30*/  FMNMX R105, R104, R105, !PT ;  /* 0x0000006968697209 */ /* 0x000fe20007800000 */
[----:B------:R-:W-:Y:S01]  /*5f40*/  FADD R13, R12, -R10 ;  /* 0x8000000a0c0d7221 */ /* 0x000fe20000000000 */
[----:B------:R-:W-:Y:S01]  /*5f50*/  FMUL R233, R109, UR6 ;  /* 0x000000066de97c20 */ /* 0x000fe20008400000 */
[----:B------:R0:W-:Y:S01]  /*5f60*/  MUFU.EX2 R12, R108 ;  /* 0x0000006c000c7308 */ /* 0x0001e20000000800 */
[----:B------:R-:W-:Y:S01]  /*5f70*/  FSEL R97, R97, -INF , !P2 ;  /* 0xff80000061617808 */ /* 0x000fe20005000000 */
[----:B------:R-:W-:-:S02]  /*5f80*/  FMUL R112, R112, UR6 ;  /* 0x0000000670707c20 */ /* 0x000fc40008400000 */
[----:B------:R-:W-:Y:S02]  /*5f90*/  FSEL R233, R233, -INF , !P0 ;  /* 0xff800000e9e97808 */ /* 0x000fe40004000000 */
[----:B0-----:R-:W-:Y:S01]  /*5fa0*/  FMNMX R108, R183, R105, !PT ;  /* 0x00000069b76c7209 */ /* 0x001fe20007800000 */
[----:B------:R-:W-:-:S03]  /*5fb0*/  FMUL R235, R113, UR6 ;  /* 0x0000000671eb7c20 */ /* 0x000fc60008400000 */
[----:B------:R-:W-:Y:S01]  /*5fc0*/  FMNMX R108, R97, R108, !PT ;  /* 0x0000006c616c7209 */ /* 0x000fe20007800000 */
[----:B------:R-:W-:Y:S01]  /*5fd0*/  FMUL R105, R116, UR6 ;  /* 0x0000000674697c20 */ /* 0x000fe20008400000 */
[----:B------:R-:W-:Y:S02]  /*5fe0*/  FSEL R116, R112, -INF , !P6 ;  /* 0xff80000070747808 */ /* 0x000fe40007000000 */
[----:B------:R-:W-:Y:S02]  /*5ff0*/  FMNMX R108, R233, R108, !PT ;  /* 0x0000006ce96c7209 */ /* 0x000fe40007800000 */
[----:B------:R-:W-:Y:S02]  /*6000*/  FSEL R235, R235, -INF , !P5 ;  /* 0xff800000ebeb7808 */ /* 0x000fe40006800000 */
[----:B------:R-:W-:Y:S01]  /*6010*/  FMNMX R108, R116, R108, !PT ;  /* 0x0000006c746c7209 */ /* 0x000fe20007800000 */
[----:B------:R-:W-:Y:S01]  /*6020*/  FMUL R237, R117, UR6 ;  /* 0x0000000675ed7c20 */ /* 0x000fe20008400000 */
[----:B------:R-:W-:-:S02]  /*6030*/  FSEL R117, R105, -INF , !P4 ;  /* 0xff80000069757808 */ /* 0x000fc40006000000 */
[----:B------:R-:W-:Y:S02]  /*6040*/  FMNMX R108, R235, R108, !PT ;  /* 0x0000006ceb6c7209 */ /* 0x000fe40007800000 */
[----:B------:R-:W-:Y:S02]  /*6050*/  FSEL R237, R237, -INF , !P3 ;  /* 0xff800000eded7808 */ /* 0x000fe40005800000 */
[----:B------:R-:W-:-:S04]  /*6060*/  FMNMX R108, R117, R108, !PT ;  /* 0x0000006c756c7209 */ /* 0x000fc80007800000 */
[----:B------:R-:W-:Y:S01]  /*6070*/  FMNMX R112, R237, R108, !PT ;  /* 0x0000006ced707209 */ /* 0x000fe20007800000 */
[----:B------:R-:W-:-:S04]  /*6080*/  FADD R105, R88, -R10 ;  /* 0x8000000a58697221 */ /* 0x000fc80000000000 */
[----:B------:R-:W0:Y:S01]  /*6090*/  SHFL.BFLY PT, R88, R112, 0x2, 0x1f ;  /* 0x0c401f0070587f89 */ /* 0x000e2200000e0000 */
[--C-:B------:R-:W-:Y:S01]  /*60a0*/  FADD R89, R89, -R10.reuse ;  /* 0x8000000a59597221 */ /* 0x100fe20000000000 */
[----:B------:R-:W-:Y:S01]  /*60b0*/  FMUL R105, R105, 1.4426950216293334961 ;  /* 0x3fb8aa3b69697820 */ /* 0x000fe20000400000 */
[----:B------:R-:W-:Y:S02]  /*60c0*/  FADD R108, R23, -R10 ;  /* 0x8000000a176c7221 */ /* 0x000fe40000000000 */
[----:B------:R-:W-:Y:S01]  /*60d0*/  FMUL R89, R89, 1.4426950216293334961 ;  /* 0x3fb8aa3b59597820 */ /* 0x000fe20000400000 */
[----:B------:R1:W-:Y:S02]  /*60e0*/  MUFU.EX2 R23, R105 ;  /* 0x0000006900177308 */ /* 0x0003e40000000800 */
[----:B-1----:R-:W-:-:S06]  /*60f0*/  FMUL R105, R108, 1.4426950216293334961 ;  /* 0x3fb8aa3b6c697820 */ /* 0x002fcc0000400000 */
[----:B------:R1:W-:Y:S01]  /*6100*/  MUFU.EX2 R108, R89 ;  /* 0x00000059006c7308 */ /* 0x0003e20000000800 */
[----:B0-----:R-:W-:-:S05]  /*6110*/  FMNMX R88, R112, R88, !PT ;  /* 0x0000005870587209 */ /* 0x001fca0007800000 */
[----:B-1----:R-:W0:Y:S02]  /*6120*/  SHFL.BFLY PT, R89, R88, 0x1, 0x1f ;  /* 0x0c201f0058597f89 */ /* 0x002e2400000e0000 */
[----:B0-----:R-:W-:Y:S01]  /*6130*/  FMNMX R89, R88, R89, !PT ;  /* 0x0000005958597209 */ /* 0x001fe20007800000 */
[----:B------:R-:W-:-:S03]  /*6140*/  FADD R88, -R10, R3 ;  /* 0x000000030a587221 */ /* 0x000fc60000000100 */
[----:B------:R-:W-:Y:S01]  /*6150*/  FMNMX R3, R89, R9, !PT ;  /* 0x0000000959037209 */ /* 0x000fe20007800000 */
[----:B------:R-:W-:-:S04]  /*6160*/  FMUL R88, R88, 1.4426950216293334961 ;  /* 0x3fb8aa3b58587820 */ /* 0x000fc80000400000 */
[--C-:B------:R-:W-:Y:S02]  /*6170*/  FADD R89, R17, -R3.reuse ;  /* 0x8000000311597221 */ /* 0x100fe40000000000 */
[----:B------:R0:W1:Y:S02]  /*6180*/  MUFU.EX2 R17, R88 ;  /* 0x0000005800117308 */ /* 0x0000640000000800 */
[----:B------:R-:W-:Y:S01]  /*6190*/  FMUL R89, R89, 1.4426950216293334961 ;  /* 0x3fb8aa3b59597820 */ /* 0x000fe20000400000 */
[----:B0-----:R-:W-:-:S05]  /*61a0*/  FADD R88, R11, -R3 ;  /* 0x800000030b587221 */ /* 0x001fca0000000000 */
[----:B------:R0:W-:Y:S01]  /*61b0*/  MUFU.EX2 R11, R89 ;  /* 0x00000059000b7308 */ /* 0x0001e20000000800 */
[----:B------:R-:W-:Y:S01]  /*61c0*/  FMUL R88, R88, 1.4426950216293334961 ;  /* 0x3fb8aa3b58587820 */ /* 0x000fe20000400000 */
[----:B0-----:R-:W-:-:S06]  /*61d0*/  FADD R89, R16, -R3 ;  /* 0x8000000310597221 */ /* 0x001fcc0000000000 */
[----:B------:R0:W-:Y:S01]  /*61e0*/  MUFU.EX2 R16, R88 ;  /* 0x0000005800107308 */ /* 0x0001e20000000800 */
[----:B------:R-:W-:Y:S01]  /*61f0*/  FMUL R89, R89, 1.4426950216293334961 ;  /* 0x3fb8aa3b59597820 */ /* 0x000fe20000400000 */
[----:B------:R-:W-:Y:S01]  /*6200*/  LOP3.LUT R250, R0, 0x20, RZ, 0x3c, !PT ;  /* 0x0000002000fa7812 */ /* 0x000fe200078e3cff */
[----:B0-----:R-:W-:-:S05]  /*6210*/  FADD R88, R15, -R3 ;  /* 0x800000030f587221 */ /* 0x001fca0000000000 */
[----:B------:R0:W-:Y:S01]  /*6220*/  MUFU.EX2 R15, R89 ;  /* 0x00000059000f7308 */ /* 0x0001e20000000800 */
[----:B------:R-:W-:Y:S01]  /*6230*/  FMUL R88, R88, 1.4426950216293334961 ;  /* 0x3fb8aa3b58587820 */ /* 0x000fe20000400000 */
[----:B------:R-:W-:Y:S04]  /*6240*/  STS.U16 [R0+UR16+0x4400], R115 ;  /* 0x0044007300007988 */ /* 0x000fe80008000410 */
[----:B------:R1:W-:Y:S01]  /*6250*/  STS.U16 [R0+UR16+0x4800], R118 ;  /* 0x0048007600007988 */ /* 0x0003e20008000410 */
[--C-:B0-----:R-:W-:Y:S02]  /*6260*/  FADD R89, R20, -R3.reuse ;  /* 0x8000000314597221 */ /* 0x101fe40000000000 */
[----:B------:R0:W-:Y:S01]  /*6270*/  MUFU.EX2 R20, R88 ;  /* 0x0000005800147308 */ /* 0x0001e20000000800 */
[----:B------:R-:W-:Y:S04]  /*6280*/  STS.U16 [R0+UR16+0x4c00], R98 ;  /* 0x004c006200007988 */ /* 0x000fe80008000410 */
[----:B------:R-:W-:Y:S04]  /*6290*/  STS.U16 [R0+UR16+0x5000], R102 ;  /* 0x0050006600007988 */ /* 0x000fe80008000410 */
[----:B------:R-:W-:Y:S01]  /*62a0*/  STS.U16 [R0+UR16+0x5400], R106 ;  /* 0x0054006a00007988 */ /* 0x000fe20008000410 */
[----:B0-----:R-:W-:-:S03]  /*62b0*/  FADD R88, R19, -R3 ;  /* 0x8000000313587221 */ /* 0x001fc60000000000 */
[----:B------:R-:W-:Y:S04]  /*62c0*/  STS.U16 [R0+UR16+0x5800], R107 ;  /* 0x0058006b00007988 */ /* 0x000fe80008000410 */
[----:B------:R-:W-:Y:S04]  /*62d0*/  STS.U16 [R0+UR16+0x5c00], R194 ;  /* 0x005c00c200007988 */ /* 0x000fe80008000410 */
[----:B------:R-:W-:Y:S04]  /*62e0*/  STS.U16 [R0+UR16+0x6000], R200 ;  /* 0x006000c800007988 */ /* 0x000fe80008000410 */
[----:B------:R-:W-:Y:S04]  /*62f0*/  STS.U16 [R0+UR16+0x6400], R208 ;  /* 0x006400d000007988 */ /* 0x000fe80008000410 */
[----:B-----5:R-:W-:Y:S04]  /*6300*/  STS.U16 [R0+UR16+0x6800], R214 ;  /* 0x006800d600007988 */ /* 0x020fe80008000410 */
[----:B----4-:R-:W-:Y:S04]  /*6310*/  STS.U16 [R0+UR16+0x6c00], R220 ;  /* 0x006c00dc00007988 */ /* 0x010fe80008000410 */
[----:B---3--:R-:W-:Y:S04]  /*6320*/  STS.U16 [R0+UR16+0x7000], R228 ;  /* 0x007000e400007988 */ /* 0x008fe80008000410 */
[----:B------:R-:W-:Y:S04]  /*6330*/  STS.U16 [R0+UR16+0x7400], R232 ;  /* 0x007400e800007988 */ /* 0x000fe80008000410 */
[----:B--2---:R-:W-:Y:S04]  /*6340*/  STS.U16 [R0+UR16+0x7800], R236 ;  /* 0x007800ec00007988 */ /* 0x004fe80008000410 */
[----:B------:R-:W-:Y:S01]  /*6350*/  STS.U16 [R0+UR16+0x7c00], R238 ;  /* 0x007c00ee00007988 */ /* 0x000fe20008000410 */
[----:B------:R-:W-:-:S03]  /*6360*/  FMUL R88, R88, 1.4426950216293334961 ;  /* 0x3fb8aa3b58587820 */ /* 0x000fc60000400000 */
[----:B------:R-:W-:Y:S04]  /*6370*/  STS.U16 [R250+UR16+0x4100], R180 ;  /* 0x004100b4fa007988 */ /* 0x000fe80008000410 */
[----:B------:R-:W-:Y:S04]  /*6380*/  STS.U16 [R250+UR16+0x4500], R193 ;  /* 0x004500c1fa007988 */ /* 0x000fe80008000410 */
[----:B------:R-:W-:Y:S04]  /*6390*/  STS.U16 [R250+UR16+0x4900], R96 ;  /* 0x00490060fa007988 */ /* 0x000fe80008000410 */
[----:B------:R-:W-:Y:S01]  /*63a0*/  STS.U16 [R250+UR16+0x4d00], R192 ;  /* 0x004d00c0fa007988 */ /* 0x000fe20008000410 */
[----:B-1----:R0:W-:Y:S03]  /*63b0*/  MUFU.EX2 R118, R88 ;  /* 0x0000005800767308 */ /* 0x0021e60000000800 */
[----:B------:R-:W-:Y:S04]  /*63c0*/  STS.U16 [R250+UR16+0x5100], R181 ;  /* 0x005100b5fa007988 */ /* 0x000fe80008000410 */
[----:B------:R1:W-:Y:S01]  /*63d0*/  STS.U16 [R250+UR16+0x5500], R178 ;  /* 0x005500b2fa007988 */ /* 0x0003e20008000410 */
[----:B0-----:R-:W-:-:S03]  /*63e0*/  FADD R88, R104, -R3 ;  /* 0x8000000368587221 */ /* 0x001fc60000000000 */
[----:B------:R-:W-:Y:S04]  /*63f0*/  STS.U16 [R250+UR16+0x5900], R179 ;  /* 0x005900b3fa007988 */ /* 0x000fe80008000410 */
[----:B------:R-:W-:Y:S04]  /*6400*/  STS.U16 [R250+UR16+0x5d00], R195 ;  /* 0x005d00c3fa007988 */ /* 0x000fe80008000410 */
        /* <DEDUP_REMOVED lines=8> */
[----:B------:R-:W-:Y:S01]  /*6490*/  STS.U16 [R250+UR16+0x7900], R186 ;  /* 0x007900bafa007988 */ /* 0x000fe20008000410 */
[----:B0-----:R-:W-:-:S03]  /*64a0*/  FADD R88, R116, -R3 ;  /* 0x8000000374587221 */ /* 0x001fc60000000000 */
        /* <DEDUP_REMOVED lines=33> */
[----:B------:R-:W-:Y:S01]  /*66c0*/  FMUL R88, R88, 1.4426950216293334961 ;  /* 0x3fb8aa3b58587820 */ /* 0x000fe20000400000 */
[----:B------:R3:W-:Y:S06]  /*66d0*/  MEMBAR.ALL.CTA ;  /* 0x0000000000007992 */ /* 0x0007ec0000008000 */
[----:B---3--:R-:W3:Y:S01]  /*66e0*/  FENCE.VIEW.ASYNC.S ;  /* 0x00000000000073c6 */ /* 0x008ee20000000000 */
[----:B0-----:R0:W-:Y:S01]  /*66f0*/  MUFU.EX2 R124, R88 ;  /* 0x00000058007c7308 */ /* 0x0011e20000000800 */
[--C-:B------:R-:W-:Y:S01]  /*6700*/  FADD R14, R14, -R10.reuse ;  /* 0x8000000a0e0e7221 */ /* 0x100fe20000000000 */
[--C-:B------:R-:W-:Y:S01]  /*6710*/  FADD R18, R18, -R10.reuse ;  /* 0x8000000a12127221 */ /* 0x100fe20000000000 */
[--C-:B------:R-:W-:Y:S01]  /*6720*/  FADD R21, R21, -R10.reuse ;  /* 0x8000000a15157221 */ /* 0x100fe20000000000 */
[--C-:B------:R-:W-:Y:S01]  /*6730*/  FADD R22, R22, -R10.reuse ;  /* 0x8000000a16167221 */ /* 0x100fe20000000000 */
[--C-:B------:R-:W-:Y:S01]  /*6740*/  FADD R113, R90, -R10.reuse ;  /* 0x8000000a5a717221 */ /* 0x100fe20000000000 */
[--C-:B------:R-:W-:Y:S01]  /*6750*/  FADD R114, R114, -R10.reuse ;  /* 0x8000000a72727221 */ /* 0x100fe20000000000 */
[--C-:B------:R-:W-:Y:S01]  /*6760*/  FADD R183, R183, -R3.reuse ;  /* 0x80000003b7b77221 */ /* 0x100fe20000000000 */
[--C-:B------:R-:W-:Y:S01]  /*6770*/  FADD R92, R92, -R10.reuse ;  /* 0x8000000a5c5c7221 */ /* 0x100fe20000000000 */
[--C-:B0-----:R-:W-:Y:S01]  /*6780*/  FADD R88, R117, -R3.reuse ;  /* 0x8000000375587221 */ /* 0x101fe20000000000 */
[--C-:B------:R-:W-:Y:S01]  /*6790*/  FADD R91, R91, -R10.reuse ;  /* 0x8000000a5b5b7221 */ /* 0x100fe20000000000 */
[--C-:B------:R-:W-:Y:S01]  /*67a0*/  FADD R93, R93, -R10.reuse ;  /* 0x8000000a5d5d7221 */ /* 0x100fe20000000000 */
[--C-:B------:R-:W-:Y:S01]  /*67b0*/  FADD R95, R95, -R10.reuse ;  /* 0x8000000a5f5f7221 */ /* 0x100fe20000000000 */
[----:B------:R-:W-:Y:S01]  /*67c0*/  FMUL R88, R88, 1.4426950216293334961 ;  /* 0x3fb8aa3b58587820 */ /* 0x000fe20000400000 */
[----:B------:R-:W-:Y:S01]  /*67d0*/  FADD R94, R94, -R10 ;  /* 0x8000000a5e5e7221 */ /* 0x000fe20000000000 */
[--C-:B------:R-:W-:Y:S01]  /*67e0*/  FADD R100, R100, -R3.reuse ;  /* 0x8000000364647221 */ /* 0x100fe20000000000 */
[--C-:B------:R-:W-:Y:S01]  /*67f0*/  FADD R101, R101, -R3.reuse ;  /* 0x8000000365657221 */ /* 0x100fe20000000000 */
[----:B-1----:R0:W-:Y:S01]  /*6800*/  MUFU.EX2 R110, R88 ;  /* 0x00000058006e7308 */ /* 0x0021e20000000800 */
[--C-:B------:R-:W-:Y:S01]  /*6810*/  FADD R97, R97, -R3.reuse ;  /* 0x8000000361617221 */ /* 0x100fe20000000000 */
[--C-:B------:R-:W-:Y:S01]  /*6820*/  FADD R233, R233, -R3.reuse ;  /* 0x80000003e9e97221 */ /* 0x100fe20000000000 */
[--C-:B------:R-:W-:Y:S01]  /*6830*/  FADD R235, R235, -R3.reuse ;  /* 0x80000003ebeb7221 */ /* 0x100fe20000000000 */
[----:B------:R-:W-:Y:S01]  /*6840*/  FADD R237, R237, -R3 ;  /* 0x80000003eded7221 */ /* 0x000fe20000000000 */
[----:B------:R-:W-:Y:S01]  /*6850*/  FMUL R13, R13, 1.4426950216293334961 ;  /* 0x3fb8aa3b0d0d7820 */ /* 0x000fe20000400000 */
[----:B------:R-:W-:-:S02]  /*6860*/  FMUL R89, R89, 1.4426950216293334961 ;  /* 0x3fb8aa3b59597820 */ /* 0x000fc40000400000 */
[----:B------:R-:W-:Y:S01]  /*6870*/  MUFU.EX2 R105, R105 ;  /* 0x0000006900697308 */ /* 0x000fe20000000800 */
[----:B0-----:R-:W-:Y:S01]  /*6880*/  FADD R88, -R3, R9 ;  /* 0x0000000903587221 */ /* 0x001fe20000000100 */
[----:B------:R-:W-:Y:S01]  /*6890*/  FMUL R14, R14, 1.4426950216293334961 ;  /* 0x3fb8aa3b0e0e7820 */ /* 0x000fe20000400000 */
        /* <DEDUP_REMOVED lines=18> */
[----:B--2---:R-:W0:Y:S01]  /*69c0*/  MUFU.EX2 R111, R88 ;  /* 0x00000058006f7308 */ /* 0x004e220000000800 */
[-C--:B------:R-:W-:Y:S01]  /*69d0*/  FMUL R26, R26, R17.reuse ;  /* 0x000000111a1a7220 */ /* 0x080fe20000400000 */
[-C--:B------:R-:W-:Y:S01]  /*69e0*/  FMUL R27, R27, R17.reuse ;  /* 0x000000111b1b7220 */ /* 0x080fe20000400000 */
[-C--:B------:R-:W-:Y:S01]  /*69f0*/  FMUL R30, R30, R17.reuse ;  /* 0x000000111e1e7220 */ /* 0x080fe20000400000 */
[-C--:B------:R-:W-:Y:S01]  /*6a00*/  FMUL R31, R31, R17.reuse ;  /* 0x000000111f1f7220 */ /* 0x080fe20000400000 */
[-C--:B------:R-:W-:Y:S01]  /*6a10*/  FMUL R34, R34, R17.reuse ;  /* 0x0000001122227220 */ /* 0x080fe20000400000 */
[-C--:B------:R-:W-:Y:S01]  /*6a20*/  FMUL R35, R35, R17.reuse ;  /* 0x0000001123237220 */ /* 0x080fe20000400000 */
[-C--:B------:R-:W-:Y:S01]  /*6a30*/  FMUL R38, R38, R17.reuse ;  /* 0x0000001126267220 */ /* 0x080fe20000400000 */
[----:B------:R-:W1:Y:S01]  /*6a40*/  MUFU.EX2 R13, R13 ;  /* 0x0000000d000d7308 */ /* 0x000e620000000800 */
[-C--:B------:R-:W-:Y:S01]  /*6a50*/  FMUL R39, R39, R17.reuse ;  /* 0x0000001127277220 */ /* 0x080fe20000400000 */
[-C--:B------:R-:W-:Y:S01]  /*6a60*/  FMUL R42, R42, R17.reuse ;  /* 0x000000112a2a7220 */ /* 0x080fe20000400000 */
[-C--:B------:R-:W-:Y:S01]  /*6a70*/  FMUL R43, R43, R17.reuse ;  /* 0x000000112b2b7220 */ /* 0x080fe20000400000 */
[-C--:B------:R-:W-:Y:S01]  /*6a80*/  FMUL R46, R46, R17.reuse ;  /* 0x000000112e2e7220 */ /* 0x080fe20000400000 */
[-C--:B------:R-:W-:Y:S01]  /*6a90*/  FMUL R47, R47, R17.reuse ;  /* 0x000000112f2f7220 */ /* 0x080fe20000400000 */
[-C--:B------:R-:W-:Y:S01]  /*6aa0*/  FMUL R50, R50, R17.reuse ;  /* 0x0000001132327220 */ /* 0x080fe20000400000 */
[-C--:B------:R-:W-:Y:S01]  /*6ab0*/  FMUL R51, R51, R17.reuse ;  /* 0x0000001133337220 */ /* 0x080fe20000400000 */
[----:B------:R-:W-:Y:S01]  /*6ac0*/  MUFU.EX2 R14, R14 ;  /* 0x0000000e000e7308 */ /* 0x000fe20000000800 */
[-C--:B------:R-:W-:Y:S01]  /*6ad0*/  FMUL R54, R54, R17.reuse ;  /* 0x0000001136367220 */ /* 0x080fe20000400000 */
[-C--:B------:R-:W-:Y:S01]  /*6ae0*/  FMUL R55, R55, R17.reuse ;  /* 0x0000001137377220 */ /* 0x080fe20000400000 */
[-C--:B------:R-:W-:Y:S01]  /*6af0*/  FMUL R58, R58, R17.reuse ;  /* 0x000000113a3a7220 */ /* 0x080fe20000400000 */
[-C--:B------:R-:W-:Y:S01]  /*6b00*/  FMUL R59, R59, R17.reuse ;  /* 0x000000113b3b7220 */ /* 0x080fe20000400000 */
[-C--:B------:R-:W-:Y:S01]  /*6b10*/  FMUL R62, R62, R17.reuse ;  /* 0x000000113e3e7220 */ /* 0x080fe20000400000 */
[-C--:B------:R-:W-:Y:S01]  /*6b20*/  FMUL R63, R63, R17.reuse ;  /* 0x000000113f3f7220 */ /* 0x080fe20000400000 */
[-C--:B------:R-:W-:Y:S01]  /*6b30*/  FMUL R66, R66, R17.reuse ;  /* 0x0000001142427220 */ /* 0x080fe20000400000 */
[----:B------:R-:W2:Y:S01]  /*6b40*/  MUFU.EX2 R18, R18 ;  /* 0x0000001200127308 */ /* 0x000ea20000000800 */
        /* <DEDUP_REMOVED lines=11> */
[----:B------:R-:W-:Y:S01]  /*6c00*/  FMUL R87, R87, R17 ;  /* 0x0000001157577220 */ /* 0x000fe20000400000 */
[----:B------:R-:W4:Y:S03]  /*6c10*/  LDL R180, [R1+0x138] ;  /* 0x0001380001b47983 */ /* 0x000f260000100800 */
[----:B------:R-:W-:Y:S08]  /*6c20*/  MUFU.EX2 R22, R22 ;  /* 0x0000001600167308 */ /* 0x000ff00000000800 */
[----:B------:R-:W-:Y:S08]  /*6c30*/  MUFU.EX2 R109, R92 ;  /* 0x0000005c006d7308 */ /* 0x000ff00000000800 */
[----:B------:R-:W-:Y:S08]  /*6c40*/  MUFU.EX2 R112, R91 ;  /* 0x0000005b00707308 */ /* 0x000ff00000000800 */
[----:B------:R-:W-:Y:S08]  /*6c50*/  MUFU.EX2 R113, R113 ;  /* 0x0000007100717308 */ /* 0x000ff00000000800 */
[----:B------:R-:W-:Y:S08]  /*6c60*/  MUFU.EX2 R115, R93 ;  /* 0x0000005d00737308 */ /* 0x000ff00000000800 */
[----:B------:R-:W-:Y:S08]  /*6c70*/  MUFU.EX2 R106, R95 ;  /* 0x0000005f006a7308 */ /* 0x000ff00000000800 */
[----:B------:R-:W-:Y:S08]  /*6c80*/  MUFU.EX2 R107, R94 ;  /* 0x0000005e006b7308 */ /* 0x000ff00000000800 */
[----:B------:R-:W-:Y:S08]  /*6c90*/  MUFU.EX2 R114, R114 ;  /* 0x0000007200727308 */ /* 0x000ff00000000800 */
[----:B------:R1:W5:Y:S08]  /*6ca0*/  MUFU.EX2 R19, R89 ;  /* 0x0000005900137308 */ /* 0x0003700000000800 */
[----:B------:R-:W-:Y:S08]  /*6cb0*/  MUFU.EX2 R194, R100 ;  /* 0x0000006400c27308 */ /* 0x000ff00000000800 */
[----:B------:R-:W3:Y:S08]  /*6cc0*/  MUFU.EX2 R104, R101 ;  /* 0x0000006500687308 */ /* 0x000ef00000000800 */
[----:B------:R-:W3:Y:S08]  /*6cd0*/  MUFU.EX2 R179, R179 ;  /* 0x000000b300b37308 */ /* 0x000ef00000000800 */
[----:B------:R3:W-:Y:S08]  /*6ce0*/  MUFU.EX2 R177, R97 ;  /* 0x0000006100b17308 */ /* 0x0007f00000000800 */
[----:B------:R-:W3:Y:S08]  /*6cf0*/  MUFU.EX2 R116, R233 ;  /* 0x000000e900747308 */ /* 0x000ef00000000800 */
[----:B------:R-:W3:Y:S08]  /*6d00*/  MUFU.EX2 R117, R235 ;  /* 0x000000eb00757308 */ /* 0x000ef00000000800 */
[----:B------:R-:W3:Y:S01]  /*6d10*/  MUFU.EX2 R9, R237 ;  /* 0x000000ed00097308 */ /* 0x000ee20000000800 */
[-C--:B0-----:R-:W-:Y:S01]  /*6d20*/  FMUL R24, R24, R111.reuse ;  /* 0x0000006f18187220 */ /* 0x081fe20000400000 */
[-C--:B------:R-:W-:Y:S01]  /*6d30*/  FMUL R25, R25, R111.reuse ;  /* 0x0000006f19197220 */ /* 0x080fe20000400000 */
        /* <DEDUP_REMOVED lines=29> */
[----:B------:R-:W-:Y:S01]  /*6f10*/  FMUL R85, R85, R111 ;  /* 0x0000006f55557220 */ /* 0x000fe20000400000 */
[----:B-1----:R-:W-:-:S02]  /*6f20*/  F2FP.BF16.F32.PACK_AB R89, R13, R12 ;  /* 0x0000000c0d59723e */ /* 0x002fc400000010ff */
[----:B--2---:R-:W-:Y:S02]  /*6f30*/  F2FP.BF16.F32.PACK_AB R91, R18, R14 ;  /* 0x0000000e125b723e */ /* 0x004fe400000010ff */
[----:B------:R-:W-:Y:S02]  /*6f40*/  F2FP.BF16.F32.PACK_AB R88, R16, R11 ;  /* 0x0000000b1058723e */ /* 0x000fe400000010ff */
[----:B------:R-:W-:Y:S02]  /*6f50*/  F2FP.BF16.F32.PACK_AB R90, R20, R15 ;  /* 0x0000000f145a723e */ /* 0x000fe400000010ff */
[----:B-----5:R-:W-:Y:S02]  /*6f60*/  F2FP.BF16.F32.PACK_AB R92, R118, R19 ;  /* 0x00000013765c723e */ /* 0x020fe400000010ff */
[----:B------:R-:W-:Y:S02]  /*6f70*/  F2FP.BF16.F32.PACK_AB R93, R22, R21 ;  /* 0x00000015165d723e */ /* 0x000fe400000010ff */
[----:B---3--:R-:W-:-:S02]  /*6f80*/  F2FP.BF16.F32.PACK_AB R94, R104, R194 ;  /* 0x000000c2685e723e */ /* 0x008fc400000010ff */
[----:B------:R-:W-:Y:S02]  /*6f90*/  F2FP.BF16.F32.PACK_AB R95, R105, R23 ;  /* 0x00000017695f723e */ /* 0x000fe400000010ff */
[----:B------:R-:W-:Y:S02]  /*6fa0*/  F2FP.BF16.F32.PACK_AB R96, R179, R178 ;  /* 0x000000b2b360723e */ /* 0x000fe400000010ff */
[----:B------:R-:W-:Y:S02]  /*6fb0*/  F2FP.BF16.F32.PACK_AB R97, R109, R108 ;  /* 0x0000006c6d61723e */ /* 0x000fe400000010ff */
[----:B------:R-:W-:Y:S02]  /*6fc0*/  F2FP.BF16.F32.PACK_AB R98, R116, R177 ;  /* 0x000000b17462723e */ /* 0x000fe400000010ff */
[----:B------:R-:W-:Y:S02]  /*6fd0*/  F2FP.BF16.F32.PACK_AB R99, R113, R112 ;  /* 0x000000707163723e */ /* 0x000fe400000010ff */
[----:B------:R-:W-:-:S02]  /*6fe0*/  F2FP.BF16.F32.PACK_AB R100, R117, R124 ;  /* 0x0000007c7564723e */ /* 0x000fc400000010ff */
[----:B------:R-:W-:Y:S02]  /*6ff0*/  F2FP.BF16.F32.PACK_AB R101, R106, R115 ;  /* 0x000000736a65723e */ /* 0x000fe400000010ff */
[----:B------:R-:W-:Y:S02]  /*7000*/  F2FP.BF16.F32.PACK_AB R102, R9, R110 ;  /* 0x0000006e0966723e */ /* 0x000fe400000010ff */
[----:B------:R-:W-:Y:S01]  /*7010*/  F2FP.BF16.F32.PACK_AB R103, R114, R107 ;  /* 0x0000006b7267723e */ /* 0x000fe200000010ff */
[----:B------:R-:W-:Y:S06]  /*7020*/  BAR.SYNC.DEFER_BLOCKING 0x0 ;  /* 0x0000000000007b1d */ /* 0x000fec0000010000 */
[----:B------:R-:W-:-:S06]  /*7030*/  WARPGROUP.ARRIVE ;  /* 0x00000000000079c5 */ /* 0x000fcc0000000000 */
[----:B------:R-:W-:-:S12]  /*7040*/  HGMMA.64x128x16.F32.BF16 R24, R88, gdesc[UR12], R24 ;  /* 0x01e0000c58187df0 */ /* 0x000fd80008701818 */
[----:B------:R-:W-:Y:S01]  /*7050*/  HGMMA.64x128x16.F32.BF16 R24, R92, gdesc[UR8], R24 ;  /* 0x01e000085c187df0 */ /* 0x000fe20008701818 */
[----:B------:R-:W-:Y:S01]  /*7060*/  FADD R12, R12, R13 ;  /* 0x0000000d0c0c7221 */ /* 0x000fe20000000000 */
[----:B------:R-:W-:-:S03]  /*7070*/  FADD R11, R11, R16 ;  /* 0x000000100b0b7221 */ /* 0x000fc60000000000 */
[----:B------:R-:W-:Y:S01]  /*7080*/  FADD R12, R14, R12 ;  /* 0x0000000c0e0c7221 */ /* 0x000fe20000000000 */
[----:B------:R-:W-:-:S03]  /*7090*/  FADD R11, R15, R11 ;  /* 0x0000000b0f0b7221 */ /* 0x000fc60000000000 */
[----:B------:R-:W-:-:S03]  /*70a0*/  FADD R12, R18, R12 ;  /* 0x0000000c120c7221 */ /* 0x000fc60000000000 */
[----:B------:R-:W-:Y:S01]  /*70b0*/  HGMMA.64x128x16.F32.BF16 R24, R96, gdesc[UR20], R24 ;  /* 0x01e0001460187df0 */ /* 0x000fe20008701818 */
[----:B------:R-:W-:Y:S01]  /*70c0*/  FADD R11, R20, R11 ;  /* 0x0000000b140b7221 */ /* 0x000fe20000000000 */
[----:B------:R-:W-:-:S03]  /*70d0*/  FADD R12, R21, R12 ;  /* 0x0000000c150c7221 */ /* 0x000fc60000000000 */
        /* <DEDUP_REMOVED lines=21> */
[----:B------:R-:W-:Y:S01]  /*7230*/  FADD R12, R114, R12 ;  /* 0x0000000c720c7221 */ /* 0x000fe20000000000 */
[----:B------:R-:W0:Y:S02]  /*7240*/  S2R R181, SR_CTAID.X ;  /* 0x0000000000b57919 */ /* 0x000e240000002500 */
[----:B------:R-:W-:Y:S02]  /*7250*/  FADD R11, R9, R11 ;  /* 0x0000000b090b7221 */ /* 0x000fe40000000000 */
[----:B------:R-:W1:Y:S01]  /*7260*/  SHFL.BFLY PT, R9, R12, 0x2, 0x1f ;  /* 0x0c401f000c097f89 */ /* 0x000e6200000e0000 */
[----:B------:R-:W-:Y:S03]  /*7270*/  HGMMA.64x128x16.F32.BF16 R24, R100, gdesc[UR24], R24, gsb0 ;  /* 0x01e0001864187df0 */ /* 0x000fe60008001818 */
[----:B------:R-:W2:Y:S01]  /*7280*/  SHFL.BFLY PT, R13, R11, 0x2, 0x1f ;  /* 0x0c401f000b0d7f89 */ /* 0x000ea200000e0000 */
[----:B-1----:R-:W-:Y:S01]  /*7290*/  FADD R9, R12, R9 ;  /* 0x000000090c097221 */ /* 0x002fe20000000000 */
[----:B------:R-:W-:Y:S01]  /*72a0*/  UIADD3 UR4, UP0, UR4, 0x40, URZ ;  /* 0x0000004004047890 */ /* 0x000fe2000ff1e03f */
[----:B0-----:R-:W-:-:S03]  /*72b0*/  IMAD.SHL.U32 R181, R181, 0x40, RZ ;  /* 0x00000040b5b57824 */ /* 0x001fc600078e00ff */
[----:B------:R-:W0:Y:S01]  /*72c0*/  SHFL.BFLY PT, R12, R9, 0x1, 0x1f ;  /* 0x0c201f00090c7f89 */ /* 0x000e2200000e0000 */
[----:B------:R-:W-:Y:S01]  /*72d0*/  UIADD3.X UR5, URZ, UR5, URZ, UP0, !UPT ;  /* 0x000000053f057290 */ /* 0x000fe200087fe43f */
[----:B------:R-:W-:Y:S02]  /*72e0*/  VIADD R181, R181, 0x40 ;  /* 0x00000040b5b57836 */ /* 0x000fe40000000000 */
[----:B--2---:R-:W-:-:S05]  /*72f0*/  FADD R11, R11, R13 ;  /* 0x0000000d0b0b7221 */ /* 0x004fca0000000000 */
[----:B------:R-:W1:Y:S01]  /*7300*/  SHFL.BFLY PT, R13, R11, 0x1, 0x1f ;  /* 0x0c201f000b0d7f89 */ /* 0x000e6200000e0000 */
[----:B------:R-:W-:Y:S01]  /*7310*/  IMAD.U32 R14, RZ, RZ, UR5 ;  /* 0x00000005ff0e7e24 */ /* 0x000fe2000f8e00ff */
[----:B------:R-:W-:-:S04]  /*7320*/  ISETP.LE.U32.AND P0, PT, R181, UR4, PT ;  /* 0x00000004b5007c0c */ /* 0x000fc8000bf03070 */
[----:B------:R-:W-:Y:S01]  /*7330*/  ISETP.GE.U32.AND.EX P0, PT, R14, RZ, PT, P0 ;  /* 0x000000ff0e00720c */ /* 0x000fe20003f06100 */
[----:B0-----:R-:W-:Y:S01]  /*7340*/  FADD R12, R9, R12 ;  /* 0x0000000c090c7221 */ /* 0x001fe20000000000 */
[----:B------:R-:W-:Y:S02]  /*7350*/  IMAD.MOV.U32 R9, RZ, RZ, R3 ;  /* 0x000000ffff097224 */ /* 0x000fe400078e0003 */
[----:B----4-:R-:W-:Y:S02]  /*7360*/  IMAD R2, R180, 0x40, R2 ;  /* 0x00000040b4027824 */ /* 0x010fe400078e0202 */
[----:B------:R-:W-:Y:S01]  /*7370*/  FFMA R7, R17, R7, R12 ;  /* 0x0000000711077223 */ /* 0x000fe2000000000c */
[----:B------:R-:W-:Y:S02]  /*7380*/  IMAD R4, R127, 0x40, R4 ;  /* 0x000000407f047824 */ /* 0x000fe400078e0204 */
[----:B-1----:R-:W-:Y:S01]  /*7390*/  FADD R13, R11, R13 ;  /* 0x0000000d0b0d7221 */ /* 0x002fe20000000000 */
[----:B------:R-:W-:-:S02]  /*73a0*/  IMAD.MOV.U32 R11, RZ, RZ, R3 ;  /* 0x000000ffff0b7224 */ /* 0x000fc400078e0003 */
[----:B------:R-:W-:Y:S02]  /*73b0*/  IMAD.MOV.U32 R3, RZ, RZ, R10 ;  /* 0x000000ffff037224 */ /* 0x000fe400078e000a */
[----:B------:R-:W-:Y:S01]  /*73c0*/  FFMA R8, R111, R8, R13 ;  /* 0x000000086f087223 */ /* 0x000fe2000000000d */
[----:B------:R-:W-:Y:S02]  /*73d0*/  WARPGROUP.DEPBAR.LE gsb0, 0x0 ;  /* 0x00008000000079c5 */ /* 0x000fe40000010000 */
[----:B------:R-:W-:Y:S05]  /*73e0*/  @!P0 BRA `(.L_x_1) ;  /* 0xffffffb800fc8947 */ /* 0x000fea000383ffff */
.L_x_0:
[----:B------:R-:W0:Y:S01]  /*73f0*/  S2R R178, SR_TID.X ;  /* 0x0000000000b27919 */ /* 0x000e220000002100 */
[----:B------:R-:W-:Y:S01]  /*7400*/  FMUL R21, R54, 0.25 ;  /* 0x3e80000036157820 */ /* 0x000fe20000400000 */
[----:B------:R-:W-:Y:S01]  /*7410*/  FSETP.GT.AND P1, PT, |R7|, 8.50705917302346158658e+37, PT ;  /* 0x7e8000000700780b */ /* 0x000fe20003f24200 */
[----:B------:R-:W-:Y:S01]  /*7420*/  FMUL R20, R59, 0.25 ;  /* 0x3e8000003b147820 */ /* 0x000fe20000400000 */
[----:B------:R-:W-:Y:S01]  /*7430*/  FMUL R19, R62, 0.25 ;  /* 0x3e8000003e137820 */ /* 0x000fe20000400000 */
[----:B------:R-:W-:Y:S01]  /*7440*/  IMAD.MOV.U32 R181, RZ, RZ, R8 ;  /* 0x000000ffffb57224 */ /* 0x000fe200078e0008 */
[----:B------:R-:W-:Y:S01]  /*7450*/  FSEL R54, R21, R54, P1 ;  /* 0x0000003615367208 */ /* 0x000fe20000800000 */
[----:B------:R-:W-:Y:S01]  /*7460*/  FMUL R21, R46, 0.25 ;  /* 0x3e8000002e157820 */ /* 0x000fe20000400000 */
        /* <DEDUP_REMOVED lines=14> */
[----:B------:R-:W-:Y:S01]  /*7550*/  FMUL R20, R35, 0.25 ;  /* 0x3e80000023147820 */ /* 0x000fe20000400000 */
[----:B------:R-:W-:Y:S01]  /*7560*/  FSETP.GT.AND P2, PT, |R181|, 8.50705917302346158658e+37, PT ;  /* 0x7e800000b500780b */ /* 0x000fe20003f44200 */
        /* <DEDUP_REMOVED lines=9> */
[----:B0-----:R-:W-:Y:S01]  /*7600*/  LOP3.LUT R0, R178, 0x40, RZ, 0xc0, !PT ;  /* 0x00000040b2007812 */ /* 0x001fe200078ec0ff */
[----:B------:R-:W-:Y:S01]  /*7610*/  FMUL R4, R87, 0.25 ;  /* 0x3e80000057047820 */ /* 0x000fe20000400000 */
[----:B------:R-:W-:Y:S01]  /*7620*/  FSEL R114, R19, R42, P1 ;  /* 0x0000002a13727208 */ /* 0x000fe20000800000 */
[----:B------:R-:W-:Y:S01]  /*7630*/  FMUL R19, R34, 0.25 ;  /* 0x3e80000022137820 */ /* 0x000fe20000400000 */
[----:B------:R-:W-:Y:S01]  /*7640*/  ISETP.NE.U32.AND P0, PT, R0, RZ, PT ;  /* 0x000000ff0000720c */ /* 0x000fe20003f05070 */
[----:B------:R-:W-:Y:S01]  /*7650*/  FMUL R0, R63, 0.25 ;  /* 0x3e8000003f007820 */ /* 0x000fe20000400000 */
[----:B------:R-:W-:Y:S01]  /*7660*/  FSEL R115, R21, R76, P2 ;  /* 0x0000004c15737208 */ /* 0x000fe20001000000 */
[----:B------:R-:W-:Y:S01]  /*7670*/  FMUL R21, R68, 0.25 ;  /* 0x3e80000044157820 */ /* 0x000fe20000400000 */
[----:B------:R-:W-:Y:S01]  /*7680*/  FSEL R128, R20, R27, P1 ;  /* 0x0000001b14807208 */ /* 0x000fe20000800000 */
[----:B------:R-:W-:Y:S01]  /*7690*/  IMAD.SHL.U32 R20, R178, 0x4, RZ ;  /* 0x00000004b2147824 */ /* 0x000fe200078e00ff */
        /* <DEDUP_REMOVED lines=52> */
[----:B------:R-:W-:Y:S01]  /*79e0*/  LOP3.LUT R8, R178, 0x7, RZ, 0xc0, !PT ;  /* 0x00000007b2087812 */ /* 0x000fe200078ec0ff */
        /* <DEDUP_REMOVED lines=9> */
[----:B------:R-:W-:Y:S01]  /*7a80*/  LEA R21, R8, UR16, 0x4 ;  /* 0x0000001008157c11 */ /* 0x000fe2000f8e20ff */
[----:B------:R-:W-:Y:S01]  /*7a90*/  FMUL R18, R67, 0.25 ;  /* 0x3e80000043127820 */ /* 0x000fe20000400000 */
[----:B------:R-:W-:Y:S01]  /*7aa0*/  FSETP.GEU.AND P5, PT, |R7|, 1.175494350822287508e-38, PT ;  /* 0x008000000700780b */ /* 0x000fe20003fae200 */
[----:B------:R-:W-:Y:S01]  /*7ab0*/  FMUL R3, R82, 0.25 ;  /* 0x3e80000052037820 */ /* 0x000fe20000400000 */
[----:B------:R-:W-:Y:S01]  /*7ac0*/  FSEL R159, R0, R37, P2 ;  /* 0x00000025009f7208 */ /* 0x000fe20001000000 */
[----:B------:R-:W-:Y:S01]  /*7ad0*/  FMUL R0, R29, 0.25 ;  /* 0x3e8000001d007820 */ /* 0x000fe20000400000 */
[--C-:B------:R-:W-:Y:S01]  /*7ae0*/  IMAD R23, R8, -0x8, R21.reuse ;  /* 0xfffffff808177824 */ /* 0x100fe200078e0215 */
[----:B------:R-:W-:Y:S01]  /*7af0*/  FSEL R141, R19, R48, P2 ;  /* 0x00000030138d7208 */ /* 0x000fe20001000000 */
[C---:B------:R-:W-:Y:S01]  /*7b00*/  FMUL R8, R7.reuse, 8388608 ;  /* 0x4b00000007087820 */ /* 0x040fe20000400000 */
[----:B------:R-:W-:Y:S01]  /*7b10*/  FMUL R19, R40, 0.25 ;  /* 0x3e80000028137820 */ /* 0x000fe20000400000 */
[----:B------:R-:W-:Y:S01]  /*7b20*/  FSETP.GEU.AND P4, PT, R7, 1.175494350822287508e-38, PT ;  /* 0x008000000700780b */ /* 0x000fe20003f8e000 */
[----:B------:R-:W-:Y:S01]  /*7b30*/  FMUL R12, R79, 0.25 ;  /* 0x3e8000004f0c7820 */ /* 0x000fe20000400000 */
[----:B------:R-:W-:Y:S01]  /*7b40*/  FSEL R171, R0, R29, P2 ;  /* 0x0000001d00ab7208 */ /* 0x000fe20001000000 */
[----:B------:R-:W-:Y:S01]  /*7b50*/  FMUL R0, R25, 0.25 ;  /* 0x3e80000019007820 */ /* 0x000fe20000400000 */
[----:B------:R-:W-:Y:S01]  /*7b60*/  FSEL R183, R8, R7, !P4 ;  /* 0x0000000708b77208 */ /* 0x000fe20006000000 */
[----:B------:R-:W-:Y:S01]  /*7b70*/  @P1 FMUL R7, R7, 0.25 ;  /* 0x3e80000007071820 */ /* 0x000fe20000400000 */
[----:B------:R-:W-:Y:S01]  /*7b80*/  FSEL R157, R19, R40, P2 ;  /* 0x00000028139d7208 */ /* 0x000fe20001000000 */
[----:B------:R-:W-:Y:S01]  /*7b90*/  FMUL R19, R32, 0.25 ;  /* 0x3e80000020137820 */ /* 0x000fe20000400000 */
[----:B------:R-:W-:Y:S01]  /*7ba0*/  FSEL R177, R0, R25, P2 ;  /* 0x0000001900b17208 */ /* 0x000fe20001000000 */
[----:B------:R-:W-:Y:S01]  /*7bb0*/  FMUL R0, R181, 8388608 ;  /* 0x4b000000b5007820 */ /* 0x000fe20000400000 */
[----:B------:R-:W-:Y:S01]  /*7bc0*/  @!P5 FMUL R7, R7, 16777216 ;  /* 0x4b8000000707d820 */ /* 0x000fe20000400000 */
[----:B------:R-:W-:Y:S01]  /*7bd0*/  FSETP.GEU.AND P3, PT, R181, 1.175494350822287508e-38, PT ;  /* 0x00800000b500780b */ /* 0x000fe20003f6e000 */
[----:B------:R-:W-:Y:S01]  /*7be0*/  VIADD R8, R183, 0xc0cafb0d ;  /* 0xc0cafb0db7087836 */ /* 0x000fe20000000000 */
[----:B------:R-:W-:Y:S01]  /*7bf0*/  FSEL R169, R19, R32, P2 ;  /* 0x0000002013a97208 */ /* 0x000fe20001000000 */
[----:B------:R-:W-:Y:S01]  /*7c00*/  FMUL R19, R24, 0.25 ;  /* 0x3e80000018137820 */ /* 0x000fe20000400000 */
[----:B------:R-:W-:Y:S01]  /*7c10*/  FSEL R68, R0, R181, !P3 ;  /* 0x000000b500447208 */ /* 0x000fe20005800000 */
[----:B------:R-:W0:Y:S01]  /*7c20*/  MUFU.RCP R7, R7 ;  /* 0x0000000700077308 */ /* 0x000e220000001000 */
[----:B------:R-:W-:Y:S01]  /*7c30*/  FSEL R5, R5, R86, P1 ;  /* 0x0000005605057208 */ /* 0x000fe20000800000 */
[----:B------:R-:W-:Y:S01]  /*7c40*/  FMUL R14, R75, 0.25 ;  /* 0x3e8000004b0e7820 */ /* 0x000fe20000400000 */
[----:B------:R-:W-:Y:S01]  /*7c50*/  FSEL R179, R19, R24, P2 ;  /* 0x0000001813b37208 */ /* 0x000fe20001000000 */
[C---:B------:R-:W-:Y:S01]  /*7c60*/  IMAD.SHL.U32 R19, R178.reuse, 0x8, RZ ;  /* 0x00000008b2137824 */ /* 0x040fe200078e00ff */
[----:B------:R-:W-:Y:S01]  /*7c70*/  LOP3.LUT R24, R178, 0x8, RZ, 0xc0, !PT ;  /* 0x00000008b2187812 */ /* 0x000fe200078ec0ff */
[----:B------:R-:W-:Y:S01]  /*7c80*/  VIADD R0, R68, 0xc0cafb0d ;  /* 0xc0cafb0d44007836 */ /* 0x000fe20000000000 */
[----:B------:R-:W-:Y:S01]  /*7c90*/  LOP3.LUT R20, R20, 0xc0, RZ, 0xc0, !PT ;  /* 0x000000c014147812 */ /* 0x000fe200078ec0ff */
[----:B------:R-:W-:Y:S01]  /*7ca0*/  @!P5 FMUL R5, R5, 16777216 ;  /* 0x4b8000000505d820 */ /* 0x000fe20000400000 */
[----:B------:R-:W-:Y:S01]  /*7cb0*/  LOP3.LUT R46, R19, 0x380, RZ, 0xc0, !PT ;  /* 0x00000380132e7812 */ /* 0x000fe200078ec0ff */
[----:B------:R-:W-:Y:S01]  /*7cc0*/  IMAD R25, R24, 0x80, R21 ;  /* 0x0000008018197824 */ /* 0x000fe200078e0215 */
[----:B------:R-:W-:Y:S01]  /*7cd0*/  LOP3.LUT R19, R0, 0xff800000, RZ, 0xc0, !PT ;  /* 0xff80000000137812 */ /* 0x000fe200078ec0ff */
[----:B------:R-:W-:Y:S01]  /*7ce0*/  IMAD.IADD R29, R20, 0x1, R23 ;  /* 0x00000001141d7824 */ /* 0x000fe200078e0217 */
[----:B------:R-:W-:Y:S01]  /*7cf0*/  LOP3.LUT R22, R8, 0xff800000, RZ, 0xc0, !PT ;  /* 0xff80000008167812 */ /* 0x000fe200078ec0ff */
[----:B------:R-:W-:Y:S01]  /*7d00*/  FMUL R16, R71, 0.25 ;  /* 0x3e80000047107820 */ /* 0x000fe20000400000 */
[----:B------:R-:W-:Y:S01]  /*7d10*/  FSEL R4, R4, R87, P1 ;  /* 0x0000005704047208 */ /* 0x000fe20000800000 */
[----:B------:R-:W-:Y:S01]  /*7d20*/  FMUL R17, R70, 0.25 ;  /* 0x3e80000046117820 */ /* 0x000fe20000400000 */
[----:B------:R-:W-:Y:S01]  /*7d30*/  FSEL R8, RZ, -23, P3 ;  /* 0xc1b80000ff087808 */ /* 0x000fe20001800000 */
[----:B0-----:R-:W-:Y:S01]  /*7d40*/  FMUL R38, R7, R5 ;  /* 0x0000000507267220 */ /* 0x001fe20000400000 */
[----:B------:R-:W-:Y:S01]  /*7d50*/  I2FP.F32.S32 R21, R19 ;  /* 0x0000001300157245 */ /* 0x000fe20000201400 */
[----:B------:R-:W-:Y:S01]  /*7d60*/  IMAD.IADD R19, R68, 0x1, -R19 ;  /* 0x0000000144137824 */ /* 0x000fe200078e0a13 */
[----:B------:R-:W-:Y:S01]  /*7d70*/  FSETP.GEU.AND P3, PT, |R181|, 1.175494350822287508e-38, PT ;  /* 0x00800000b500780b */ /* 0x000fe20003f6e200 */
[----:B------:R-:W-:Y:S01]  /*7d80*/  @!P5 FMUL R4, R4, 16777216 ;  /* 0x4b8000000404d820 */ /* 0x000fe20000400000 */
[----:B------:R-:W-:Y:S01]  /*7d90*/  I2FP.F32.S32 R23, R22 ;  /* 0x0000001600177245 */ /* 0x000fe20000201400 */
[----:B------:R-:W-:-:S02]  /*7da0*/  IMAD.IADD R22, R183, 0x1, -R22 ;  /* 0x00000001b7167824 */ /* 0x000fc400078e0a16 */
[----:B------:R-:W-:Y:S01]  /*7db0*/  FADD R19, R19, -1 ;  /* 0xbf80000013137421 */ /* 0x000fe20000000000 */
[----:B------:R-:W-:Y:S01]  /*7dc0*/  IMAD.MOV.U32 R5, RZ, RZ, 0x3dc6b27f ;  /* 0x3dc6b27fff057424 */ /* 0x000fe200078e00ff */
[----:B------:R-:W-:Y:S01]  /*7dd0*/  FSEL R6, R6, R83, P1 ;  /* 0x0000005306067208 */ /* 0x000fe20000800000 */
[----:B------:R-:W-:Y:S01]  /*7de0*/  FADD R22, R22, -1 ;  /* 0xbf80000016167421 */ /* 0x000fe20000000000 */
[----:B------:R-:W-:Y:S01]  /*7df0*/  FMUL R39, R7, R4 ;  /* 0x0000000407277220 */ /* 0x000fe20000400000 */
[----:B------:R-:W-:Y:S01]  /*7e00*/  @P2 FMUL R181, R181, 0.25 ;  /* 0x3e800000b5b52820 */ /* 0x000fe20000400000 */
[-C--:B------:R-:W-:Y:S01]  /*7e10*/  FFMA.FTZ R4, R19, R5.reuse, -0.16845393180847167969 ;  /* 0xbe2c7f3013047423 */ /* 0x080fe20000010005 */
[----:B------:R-:W-:Y:S01]  /*7e20*/  FFMA.FTZ R5, R22, R5, -0.16845393180847167969 ;  /* 0xbe2c7f3016057423 */ /* 0x000fe20000010005 */
[----:B------:R-:W-:Y:S01]  /*7e30*/  @!P5 FMUL R6, R6, 16777216 ;  /* 0x4b8000000606d820 */ /* 0x000fe20000400000 */
[----:B------:R-:W-:Y:S01]  /*7e40*/  @!P3 FMUL R181, R181, 16777216 ;  /* 0x4b800000b5b5b820 */ /* 0x000fe20000400000 */
[----:B------:R-:W-:Y:S01]  /*7e50*/  FFMA.FTZ R21, R21, 1.1920928955078125e-07, R8 ;  /* 0x3400000015157823 */ /* 0x000fe20000010008 */
[C---:B------:R-:W-:Y:S01]  /*7e60*/  FFMA.FTZ R5, R22.reuse, R5, 0.1716887056827545166 ;  /* 0x3e2fcf2a16057423 */ /* 0x040fe20000010005 */
[----:B------:R-:W-:Y:S01]  /*7e70*/  FMUL R8, R7, R6 ;  /* 0x0000000607087220 */ /* 0x000fe20000400000 */
[C---:B------:R-:W-:Y:S01]  /*7e80*/  FFMA.FTZ R4, R19.reuse, R4, 0.1716887056827545166 ;  /* 0x3e2fcf2a13047423 */ /* 0x040fe20000010004 */
[----:B------:R-:W0:Y:S01]  /*7e90*/  MUFU.RCP R6, R181 ;  /* 0x000000b500067308 */ /* 0x000e220000001000 */
[----:B------:R-:W-:Y:S01]  /*7ea0*/  FFMA.FTZ R5, R22, R5, -0.17900948226451873779 ;  /* 0xbe374e4316057423 */ /* 0x000fe20000010005 */
[----:B------:R-:W-:Y:S01]  /*7eb0*/  FMUL R9, R66, 0.25 ;  /* 0x3e80000042097820 */ /* 0x000fe20000400000 */
[----:B------:R-:W-:Y:S01]  /*7ec0*/  FFMA.FTZ R4, R19, R4, -0.17900948226451873779 ;  /* 0xbe374e4313047423 */ /* 0x000fe20000010004 */
[----:B------:R-:W-:Y:S01]  /*7ed0*/  FSEL R13, R13, R78, P1 ;  /* 0x0000004e0d0d7208 */ /* 0x000fe20000800000 */
[----:B------:R-:W-:Y:S01]  /*7ee0*/  FFMA.FTZ R5, R22, R5, 0.20512372255325317383 ;  /* 0x3e520bf416057423 */ /* 0x000fe20000010005 */
[----:B------:R-:W-:Y:S01]  /*7ef0*/  FSEL R15, R15, R74, P1 ;  /* 0x0000004a0f0f7208 */ /* 0x000fe20000800000 */
[----:B------:R-:W-:Y:S01]  /*7f00*/  FFMA.FTZ R4, R19, R4, 0.20512372255325317383 ;  /* 0x3e520bf413047423 */ /* 0x000fe20000010004 */
[----:B------:R-:W-:Y:S01]  /*7f10*/  FSEL R18, R18, R67, P1 ;  /* 0x0000004312127208 */ /* 0x000fe20000800000 */
[----:B------:R-:W-:Y:S01]  /*7f20*/  FFMA.FTZ R5, R22, R5, -0.24046532809734344482 ;  /* 0xbe763c8b16057423 */ /* 0x000fe20000010005 */
[----:B------:R-:W-:Y:S01]  /*7f30*/  FSEL R82, R3, R82, P1 ;  /* 0x0000005203527208 */ /* 0x000fe20000800000 */
[----:B------:R-:W-:Y:S01]  /*7f40*/  @!P5 FMUL R13, R13, 16777216 ;  /* 0x4b8000000d0dd820 */ /* 0x000fe20000400000 */
[----:B------:R-:W-:Y:S01]  /*7f50*/  FSEL R12, R12, R79, P1 ;  /* 0x0000004f0c0c7208 */ /* 0x000fe20000800000 */
[----:B------:R-:W-:Y:S01]  /*7f60*/  @!P5 FMUL R15, R15, 16777216 ;  /* 0x4b8000000f0fd820 */ /* 0x000fe20000400000 */
[----:B------:R-:W-:Y:S01]  /*7f70*/  FSEL R14, R14, R75, P1 ;  /* 0x0000004b0e0e7208 */ /* 0x000fe20000800000 */
[----:B------:R-:W-:Y:S01]  /*7f80*/  @!P5 FMUL R18, R18, 16777216 ;  /* 0x4b8000001212d820 */ /* 0x000fe20000400000 */
[----:B------:R-:W-:Y:S01]  /*7f90*/  FSEL R16, R16, R71, P1 ;  /* 0x0000004710107208 */ /* 0x000fe20000800000 */
[----:B------:R-:W-:Y:S01]  /*7fa0*/  FFMA.FTZ R4, R19, R4, -0.24046532809734344482 ;  /* 0xbe763c8b13047423 */ /* 0x000fe20000010004 */
[----:B------:R-:W-:Y:S01]  /*7fb0*/  FSEL R17, R17, R70, P1 ;  /* 0x0000004611117208 */ /* 0x000fe20000800000 */
[----:B------:R-:W-:Y:S01]  /*7fc0*/  BAR.SYNC.DEFER_BLOCKING 0x0 ;  /* 0x0000000000007b1d */ /* 0x000fe20000010000 */
[----:B------:R-:W-:Y:S01]  /*7fd0*/  FSEL R98, R9, R66, P1 ;  /* 0x0000004209627208 */ /* 0x000fe20000800000 */
[----:B------:R-:W-:Y:S01]  /*7fe0*/  @!P5 FMUL R82, R82, 16777216 ;  /* 0x4b8000005252d820 */ /* 0x000fe20000400000 */
[----:B------:R-:W-:Y:S01]  /*7ff0*/  FSEL R20, RZ, -23, P4 ;  /* 0xc1b80000ff147808 */ /* 0x000fe20002000000 */
[----:B------:R-:W-:Y:S01]  /*8000*/  @!P5 FMUL R12, R12, 16777216 ;  /* 0x4b8000000c0cd820 */ /* 0x000fe20000400000 */
        /* <DEDUP_REMOVED lines=27> */
[----:B------:R-:W-:Y:S01]  /*81c0*/  FFMA.FTZ R5, R22, R5, 0.28857114911079406738 ;  /* 0x3e93bf9916057423 */ /* 0x000fe20000010005 */
        /* <DEDUP_REMOVED lines=29> */
[----:B------:R-:W-:Y:S01]  /*83a0*/  FFMA.FTZ R20, R23, 1.1920928955078125e-07, R20 ;  /* 0x3400000017147823 */ /* 0x000fe20000010014 */
[C---:B------:R-:W-:Y:S01]  /*83b0*/  FMUL R37, R7.reuse, R13 ;  /* 0x0000000d07257220 */ /* 0x040fe20000400000 */
[C---:B------:R-:W-:Y:S01]  /*83c0*/  FMUL R40, R7.reuse, R15 ;  /* 0x0000000f07287220 */ /* 0x040fe20000400000 */
[----:B------:R-:W-:Y:S01]  /*83d0*/  FMUL R42, R7, R18 ;  /* 0x00000012072a7220 */ /* 0x000fe20000400000 */
[----:B------:R-:W-:Y:S01]  /*83e0*/  FFMA.FTZ R4, R19, R4, 0.28857114911079406738 ;  /* 0x3e93bf9913047423 */ /* 0x000fe20000010004 */
[----:B------:R-:W-:Y:S01]  /*83f0*/  LEA.HI R0, R24, R29, RZ, 0x1f ;  /* 0x0000001d18007211 */ /* 0x000fe200078ff8ff */
[C---:B------:R-:W-:Y:S01]  /*8400*/  FMUL R41, R7.reuse, R82 ;  /* 0x0000005207297220 */ /* 0x040fe20000400000 */
        /* <DEDUP_REMOVED lines=24> */
[----:B------:R-:W-:Y:S01]  /*8590*/  FMUL R13, R7, R130 ;  /* 0x00000082070d7220 */ /* 0x000fe20000400000 */
[----:B------:R-:W-:-:S02]  /*85a0*/  IMAD.IADD R46, R46, 0x1, R25 ;  /* 0x000000012e2e7824 */ /* 0x000fc400078e0219 */
[C---:B0-----:R-:W-:Y:S01]  /*85b0*/  FMUL R44, R6.reuse, R27 ;  /* 0x0000001b062c7220 */ /* 0x041fe20000400000 */
[C---:B------:R-:W-:Y:S01]  /*85c0*/  FMUL R48, R6.reuse, R35 ;  /* 0x0000002306307220 */ /* 0x040fe20000400000 */
[----:B------:R-:W-:Y:S01]  /*85d0*/  FMUL R29, R6, R69 ;  /* 0x00000045061d7220 */ /* 0x000fe20000400000 */
[----:B------:R-:W-:Y:S01]  /*85e0*/  FFMA.FTZ R7, R22, R5, -0.36067417263984680176 ;  /* 0xbeb8aa4916077423 */ /* 0x000fe20000010005 */
        /* <DEDUP_REMOVED lines=29> */
[----:B------:R-:W-:Y:S01]  /*87c0*/  FFMA.FTZ R6, R19, R4, -0.36067417263984680176 ;  /* 0xbeb8aa4913067423 */ /* 0x000fe20000010004 */
[C---:B------:R-:W-:Y:S01]  /*87d0*/  FFMA.FTZ R7, R22.reuse, R7, 0.48089820146560668945 ;  /* 0x3ef6384a16077423 */ /* 0x040fe20000010007 */
[----:B------:R-:W-:Y:S01]  /*87e0*/  F2FP.BF16.F32.PACK_AB R17, R17, R64 ;  /* 0x000000401111723e */ /* 0x000fe200000010ff */
[----:B------:R-:W0:Y:S01]  /*87f0*/  LDC R2, c[0x0][0x278] ;  /* 0x00009e00ff027b82 */ /* 0x000e220000000800 */
[----:B------:R-:W-:Y:S01]  /*8800*/  FFMA.FTZ R6, R19, R6, 0.48089820146560668945 ;  /* 0x3ef6384a13067423 */ /* 0x000fe20000010006 */
[----:B------:R-:W-:Y:S01]  /*8810*/  FFMA.FTZ R7, R22, R7, -0.72134751081466674805 ;  /* 0xbf38aa3b16077423 */ /* 0x000fe20000010007 */
[----:B------:R-:W-:Y:S01]  /*8820*/  F2FP.BF16.F32.PACK_AB R5, R171, R12 ;  /* 0x0000000cab05723e */ /* 0x000fe200000010ff */
[----:B------:R-:W1:Y:S01]  /*8830*/  S2R R176, SR_CTAID.X ;  /* 0x0000000000b07919 */ /* 0x000e620000002500 */
[----:B------:R-:W-:Y:S01]  /*8840*/  FFMA.FTZ R12, R19, R6, -0.72134751081466674805 ;  /* 0xbf38aa3b130c7423 */ /* 0x000fe20000010006 */
[----:B------:R-:W-:Y:S01]  /*8850*/  F2FP.BF16.F32.PACK_AB R6, R126, R13 ;  /* 0x0000000d7e06723e */ /* 0x000fe200000010ff */
[----:B------:R-:W-:Y:S01]  /*8860*/  FMUL R13, R22, R7 ;  /* 0x00000007160d7220 */ /* 0x000fe20000400000 */
[----:B------:R-:W-:Y:S01]  /*8870*/  F2FP.BF16.F32.PACK_AB R4, R173, R62 ;  /* 0x0000003ead04723e */ /* 0x000fe200000010ff */
[C---:B------:R-:W-:Y:S01]  /*8880*/  FMUL R12, R19.reuse, R12 ;  /* 0x0000000c130c7220 */ /* 0x040fe20000400000 */
[----:B------:R-:W-:Y:S01]  /*8890*/  F2FP.BF16.F32.PACK_AB R7, R124, R175 ;  /* 0x000000af7c07723e */ /* 0x000fe200000010ff */
[----:B------:R-:W-:Y:S01]  /*88a0*/  FMUL R13, R22, R13 ;  /* 0x0000000d160d7220 */ /* 0x000fe20000400000 */
[----:B------:R-:W-:Y:S01]  /*88b0*/  F2FP.BF16.F32.PACK_AB R16, R16, R169 ;  /* 0x000000a91010723e */ /* 0x000fe200000010ff */
[C---:B------:R-:W-:Y:S01]  /*88c0*/  FMUL R12, R19.reuse, R12 ;  /* 0x0000000c130c7220 */ /* 0x040fe20000400000 */
[----:B------:R-:W-:Y:S01]  /*88d0*/  F2FP.BF16.F32.PACK_AB R18, R18, R165 ;  /* 0x000000a51212723e */ /* 0x000fe200000010ff */
[----:B------:R2:W-:Y:S01]  /*88e0*/  STSM.16.M88.4 [R46], R4 ;  /* 0x000000042e007844 */ /* 0x0005e20000000200 */
[----:B------:R-:W-:Y:S01]  /*88f0*/  ISETP.GE.U32.AND P1, PT, R68, 0x7f800000, PT ;  /* 0x7f8000004400780c */ /* 0x000fe20003f26070 */
[----:B------:R-:W-:Y:S01]  /*8900*/  FFMA.FTZ R12, R19, 1.4426950216293334961, R12 ;  /* 0x3fb8aa3b130c7823 */ /* 0x000fe2000001000c */
[----:B------:R-:W-:Y:S01]  /*8910*/  F2FP.BF16.F32.PACK_AB R19, R116, R163 ;  /* 0x000000a37413723e */ /* 0x000fe200000010ff */
[----:B------:R-:W-:Y:S01]  /*8920*/  BAR.SYNC.DEFER_BLOCKING 0x0 ;  /* 0x0000000000007b1d */ /* 0x000fe20000010000 */
[----:B------:R-:W-:Y:S01]  /*8930*/  FFMA.FTZ R13, R22, 1.4426950216293334961, R13 ;  /* 0x3fb8aa3b160d7823 */ /* 0x000fe2000001000d */
[----:B------:R-:W-:Y:S01]  /*8940*/  FADD R63, R21, R12 ;  /* 0x0000000c153f7221 */ /* 0x000fe20000000000 */
[----:B------:R-:W-:-:S02]  /*8950*/  F2FP.BF16.F32.PACK_AB R21, R14, R155 ;  /* 0x0000009b0e15723e */ /* 0x000fc400000010ff */
[----:B------:R-:W-:Y:S01]  /*8960*/  FADD R62, R20, R13 ;  /* 0x0000000d143e7221 */ /* 0x000fe20000000000 */
[----:B------:R-:W-:Y:S01]  /*8970*/  F2FP.BF16.F32.PACK_AB R22, R110, R15 ;  /* 0x0000000f6e16723e */ /* 0x000fe200000010ff */
[----:B------:R-:W-:Y:S01]  /*8980*/  ULDC.64 UR4, c[0x0][0x270] ;  /* 0x00009c0000047ab9 */ /* 0x000fe20000000a00 */
[----:B------:R-:W-:Y:S01]  /*8990*/  ISETP.GE.U32.AND P3, PT, R183, 0x7f800000, PT ;  /* 0x7f800000b700780c */ /* 0x000fe20003f66070 */
[----:B------:R-:W-:Y:S01]  /*89a0*/  UIMAD UR4, UR7, UR4, URZ ;  /* 0x00000004070472a4 */ /* 0x000fe2000f8e023f */
[----:B------:R-:W-:Y:S01]  /*89b0*/  @P1 IMAD.MOV.U32 R12, RZ, RZ, 0x7f800000 ;  /* 0x7f800000ff0c1424 */ /* 0x000fe200078e00ff */
[----:B------:R-:W-:Y:S02]  /*89c0*/  F2FP.BF16.F32.PACK_AB R23, R23, R112 ;  /* 0x000000701717723e */ /* 0x000fe400000010ff */
[----:B--2---:R-:W-:Y:S01]  /*89d0*/  LOP3.LUT R4, R178, 0x7f, RZ, 0xc0, !PT ;  /* 0x0000007fb2047812 */ /* 0x004fe200078ec0ff */
[----:B------:R-:W-:Y:S01]  /*89e0*/  @P1 FFMA.FTZ R63, R68, R12, +INF ;  /* 0x7f800000443f1423 */ /* 0x000fe2000001000c */
[----:B------:R-:W-:-:S02]  /*89f0*/  SHF.R.U32.HI R3, RZ, 0x6, R178 ;  /* 0x00000006ff037819 */ /* 0x000fc400000116b2 */
[----:B------:R-:W-:Y:S01]  /*8a00*/  LEA R64, R4, UR16, 0x4 ;  /* 0x0000001004407c11 */ /* 0x000fe2000f8e20ff */
[----:B-1----:R-:W-:Y:S01]  /*8a10*/  IMAD.SHL.U32 R176, R176, 0x40, RZ ;  /* 0x00000040b0b07824 */ /* 0x002fe200078e00ff */
[----:B------:R-:W-:Y:S02]  /*8a20*/  SGXT.U32 R3, R3, 0x1 ;  /* 0x000000010303781a */ /* 0x000fe40000000000 */
[----:B------:R-:W-:Y:S01]  /*8a30*/  @P3 IMAD.MOV.U32 R20, RZ, RZ, 0x7f800000 ;  /* 0x7f800000ff143424 */ /* 0x000fe200078e00ff */
[----:B------:R-:W-:Y:S01]  /*8a40*/  F2FP.BF16.F32.PACK_AB R24, R24, R27 ;  /* 0x0000001b1818723e */ /* 0x000fe200000010ff */
[----:B------:R-:W1:Y:S02]  /*8a50*/  LDS.128 R4, [R64] ;  /* 0x0000000040047984 */ /* 0x000e640000000c00 */
[----:B------:R-:W-:Y:S01]  /*8a60*/  @P3 FFMA.FTZ R62, R183, R20, +INF ;  /* 0x7f800000b73e3423 */ /* 0x000fe20000010014 */
[----:B------:R-:W-:Y:S01]  /*8a70*/  F2FP.BF16.F32.PACK_AB R20, R153, R60 ;  /* 0x0000003c9914723e */ /* 0x000fe200000010ff */
[----:B0-----:R-:W-:Y:S01]  /*8a80*/  IMAD R3, R3, R2, RZ ;  /* 0x0000000203037224 */ /* 0x001fe200078e02ff */
[----:B------:R-:W-:Y:S01]  /*8a90*/  BAR.SYNC.DEFER_BLOCKING 0x0 ;  /* 0x0000000000007b1d */ /* 0x000fe20000010000 */
[----:B------:R-:W-:-:S02]  /*8aa0*/  F2FP.BF16.F32.PACK_AB R25, R25, R58 ;  /* 0x0000003a1919723e */ /* 0x000fc400000010ff */
[----:B------:R-:W-:Y:S01]  /*8ab0*/  IMAD R109, R2, 0x2, R3 ;  /* 0x00000002026d7824 */ /* 0x000fe200078e0203 */
[----:B------:R-:W-:Y:S02]  /*8ac0*/  F2FP.BF16.F32.PACK_AB R26, R26, R151 ;  /* 0x000000971a1a723e */ /* 0x000fe400000010ff */
[----:B------:R-:W-:Y:S01]  /*8ad0*/  F2FP.BF16.F32.PACK_AB R27, R104, R149 ;  /* 0x00000095681b723e */ /* 0x000fe200000010ff */
[----:B------:R-:W-:Y:S01]  /*8ae0*/  IMAD R9, R2, 0x2, R109 ;  /* 0x0000000202097824 */ /* 0x000fe200078e026d */
[----:B------:R-:W-:Y:S02]  /*8af0*/  F2FP.BF16.F32.PACK_AB R32, R32, R35 ;  /* 0x000000232020723e */ /* 0x000fe400000010ff */
[----:B------:R-:W-:Y:S01]  /*8b00*/  F2FP.BF16.F32.PACK_AB R33, R33, R56 ;  /* 0x000000382121723e */ /* 0x000fe200000010ff */
[----:B------:R-:W-:Y:S01]  /*8b10*/  IMAD R107, R2, 0x2, R9 ;  /* 0x00000002026b7824 */ /* 0x000fe200078e0209 */
[----:B------:R-:W-:Y:S02]  /*8b20*/  F2FP.BF16.F32.PACK_AB R34, R34, R147 ;  /* 0x000000932222723e */ /* 0x000fe400000010ff */
[----:B------:R-:W-:Y:S01]  /*8b30*/  F2FP.BF16.F32.PACK_AB R35, R100, R145 ;  /* 0x000000916423723e */ /* 0x000fe200000010ff */
[----:B------:R-:W-:Y:S01]  /*8b40*/  IMAD R105, R2, 0x2, R107 ;  /* 0x0000000202697824 */ /* 0x000fe200078e026b */
[----:B------:R-:W-:-:S02]  /*8b50*/  F2FP.BF16.F32.PACK_AB R28, R28, R69 ;  /* 0x000000451c1c723e */ /* 0x000fc400000010ff */
[----:B------:R-:W-:Y:S01]  /*8b60*/  F2FP.BF16.F32.PACK_AB R29, R29, R54 ;  /* 0x000000361d1d723e */ /* 0x000fe200000010ff */
[----:B------:R-:W-:Y:S01]  /*8b70*/  IMAD R103, R2, 0x2, R105 ;  /* 0x0000000202677824 */ /* 0x000fe200078e0269 */
[----:B------:R-:W-:Y:S02]  /*8b80*/  F2FP.BF16.F32.PACK_AB R30, R30, R45 ;  /* 0x0000002d1e1e723e */ /* 0x000fe400000010ff */
[----:B------:R-:W-:Y:S01]  /*8b90*/  F2FP.BF16.F32.PACK_AB R31, R31, R42 ;  /* 0x0000002a1f1f723e */ /* 0x000fe200000010ff */
[C---:B------:R-:W-:Y:S01]  /*8ba0*/  IMAD R101, R2.reuse, 0x2, R103 ;  /* 0x0000000202657824 */ /* 0x040fe200078e0267 */
[----:B------:R-:W-:Y:S01]  /*8bb0*/  STSM.16.M88.4 [R46], R16 ;  /* 0x000000102e007844 */ /* 0x000fe20000000200 */
[----:B------:R-:W-:Y:S02]  /*8bc0*/  BAR.SYNC.DEFER_BLOCKING 0x0 ;  /* 0x0000000000007b1d */ /* 0x000fe40000010000 */
[----:B------:R-:W-:Y:S01]  /*8bd0*/  IMAD R47, R2, 0x2, R101 ;  /* 0x00000002022f7824 */ /* 0x000fe200078e0265 */
[----:B------:R-:W-:-:S02]  /*8be0*/  FSETP.NEU.AND P2, PT, R68, RZ, PT ;  /* 0x000000ff4400720b */ /* 0x000fc40003f4d000 */
[----:B------:R-:W-:Y:S01]  /*8bf0*/  LOP3.LUT R176, R176, 0x3f, R178, 0xf8, !PT ;  /* 0x0000003fb0b07812 */ /* 0x000fe200078ef8b2 */
[----:B------:R-:W-:Y:S02]  /*8c00*/  IMAD R99, R2, 0x2, R47 ;  /* 0x0000000202637824 */ /* 0x000fe400078e022f */
[----:B------:R-:W0:Y:S01]  /*8c10*/  LDC.64 R68, c[0x0][0x228] ;  /* 0x00008a00ff447b82 */ /* 0x000e220000000a00 */
[----:B------:R-:W-:Y:S01]  /*8c20*/  F2FP.BF16.F32.PACK_AB R38, R38, R41 ;  /* 0x000000292626723e */ /* 0x000fe200000010ff */
[----:B------:R-:W-:Y:S01]  /*8c30*/  IMAD R51, R2, 0x2, R99 ;  /* 0x0000000202337824 */ /* 0x000fe200078e0263 */
[----:B------:R-:W-:Y:S01]  /*8c40*/  F2FP.BF16.F32.PACK_AB R39, R39, R8 ;  /* 0x000000082727723e */ /* 0x000fe200000010ff */
[----:B------:R-:W-:Y:S01]  /*8c50*/  IMAD R42, R176, UR5, RZ ;  /* 0x00000005b02a7c24 */ /* 0x000fe2000f8e02ff */
[----:B------:R-:W-:Y:S01]  /*8c60*/  USHF.L.U32 UR5, UR4, 0x1, URZ ;  /* 0x0000000104057899 */ /* 0x000fe2000800063f */
[----:B------:R-:W-:Y:S01]  /*8c70*/  IMAD R66, R2, 0x2, R51 ;  /* 0x0000000202427824 */ /* 0x000fe200078e0233 */
[----:B------:R-:W-:-:S03]  /*8c80*/  FSETP.NEU.AND P1, PT, R183, RZ, PT ;  /* 0x000000ffb700720b */ /* 0x000fc60003f2d000 */
[----:B------:R-:W-:-:S04]  /*8c90*/  IMAD R55, R2, 0x2, R66 ;  /* 0x0000000202377824 */ /* 0x000fc800078e0242 */
[C---:B------:R-:W-:Y:S01]  /*8ca0*/  IMAD R70, R2.reuse, 0x2, R55 ;  /* 0x0000000202467824 */ /* 0x040fe200078e0237 */
[----:B------:R-:W2:Y:S03]  /*8cb0*/  LDS.128 R12, [R64] ;  /* 0x00000000400c7984 */ /* 0x000ea60000000c00 */
[C---:B------:R-:W-:Y:S01]  /*8cc0*/  IMAD R59, R2.reuse, 0x2, R70 ;  /* 0x00000002023b7824 */ /* 0x040fe200078e0246 */
[----:B------:R-:W-:Y:S03]  /*8cd0*/  BAR.SYNC.DEFER_BLOCKING 0x0 ;  /* 0x0000000000007b1d */ /* 0x000fe60000010000 */
[----:B------:R-:W-:-:S04]  /*8ce0*/  IMAD R74, R2, 0x2, R59 ;  /* 0x00000002024a7824 */ /* 0x000fc800078e023b */
[----:B------:R-:W-:-:S04]  /*8cf0*/  IMAD R67, R2, 0x2, R74 ;  /* 0x0000000202437824 */ /* 0x000fc800078e024a */
[----:B------:R-:W-:-:S04]  /*8d00*/  IMAD R71, R2, 0x2, R67 ;  /* 0x0000000202477824 */ /* 0x000fc800078e0243 */
[----:B------:R-:W-:-:S04]  /*8d10*/  IMAD R78, R2, 0x2, R71 ;  /* 0x00000002024e7824 */ /* 0x000fc800078e0247 */
[----:B------:R-:W-:-:S04]  /*8d20*/  IMAD R73, R2, 0x2, R78 ;  /* 0x0000000202497824 */ /* 0x000fc800078e024e */
[C---:B------:R-:W-:Y:S01]  /*8d30*/  IMAD R75, R2.reuse, 0x2, R73 ;  /* 0x00000002024b7824 */ /* 0x040fe200078e0249 */
[----:B------:R-:W-:Y:S03]  /*8d40*/  STSM.16.M88.4 [R46], R20 ;  /* 0x000000142e007844 */ /* 0x000fe60000000200 */
        /* <DEDUP_REMOVED lines=8> */
[----:B------:R-:W3:Y:S03]  /*8dd0*/  LDS.128 R16, [R64] ;  /* 0x0000000040107984 */ /* 0x000ee60000000c00 */
        /* <DEDUP_REMOVED lines=17> */
[----:B------:R-:W4:Y:S03]  /*8ef0*/  LDS.128 R20, [R64] ;  /* 0x0000000040147984 */ /* 0x000f260000000c00 */
        /* <DEDUP_REMOVED lines=8> */
[----:B------:R5:W-:Y:S03]  /*8f80*/  STSM.16.M88.4 [R46], R32 ;  /* 0x000000202e007844 */ /* 0x000be60000000200 */
[C---:B------:R-:W-:Y:S01]  /*8f90*/  IMAD R131, R2.reuse, 0x2, R139 ;  /* 0x0000000202837824 */ /* 0x040fe200078e028b */
[----:B------:R-:W-:Y:S03]  /*8fa0*/  BAR.SYNC.DEFER_BLOCKING 0x0 ;  /* 0x0000000000007b1d */ /* 0x000fe60000010000 */
[----:B------:R-:W-:-:S04]  /*8fb0*/  IMAD R123, R2, 0x2, R131 ;  /* 0x00000002027b7824 */ /* 0x000fc800078e0283 */
[----:B------:R-:W-:-:S04]  /*8fc0*/  IMAD R133, R2, 0x2, R123 ;  /* 0x0000000202857824 */ /* 0x000fc800078e027b */
[----:B------:R-:W-:Y:S01]  /*8fd0*/  IMAD R125, R2, 0x2, R133 ;  /* 0x00000002027d7824 */ /* 0x000fe200078e0285 */
[----:B-----5:R-:W-:-:S03]  /*8fe0*/  F2FP.BF16.F32.PACK_AB R32, R52, R61 ;  /* 0x0000003d3420723e */ /* 0x020fc600000010ff */
[----:B------:R-:W-:Y:S01]  /*8ff0*/  IMAD R135, R2, 0x2, R125 ;  /* 0x0000000202877824 */ /* 0x000fe200078e027d */
[----:B------:R-:W-:Y:S02]  /*9000*/  F2FP.BF16.F32.PACK_AB R33, R50, R57 ;  /* 0x000000393221723e */ /* 0x000fe400000010ff */
[----:B------:R-:W-:Y:S01]  /*9010*/  F2FP.BF16.F32.PACK_AB R34, R37, R40 ;  /* 0x000000282522723e */ /* 0x000fe200000010ff */
[----:B------:R-:W-:Y:S01]  /*9020*/  IMAD.SHL.U32 R37, R42, 0x2, RZ ;  /* 0x000000022a257824 */ /* 0x000fe200078e00ff */
[----:B------:R-:W-:Y:S01]  /*9030*/  F2FP.BF16.F32.PACK_AB R35, R36, R43 ;  /* 0x0000002b2423723e */ /* 0x000fe200000010ff */
[----:B------:R-:W-:Y:S01]  /*9040*/  IMAD R127, R2, 0x2, R135 ;  /* 0x00000002027f7824 */ /* 0x000fe200078e0287 */
[----:B------:R-:W-:Y:S01]  /*9050*/  F2FP.BF16.F32.PACK_AB R36, R48, R53 ;  /* 0x000000353024723e */ /* 0x000fe200000010ff */
[----:B------:R-:W-:Y:S01]  /*9060*/  IMAD.HI R42, R42, 0x2, RZ ;  /* 0x000000022a2a7827 */ /* 0x000fe200078e02ff */
[----:B0-----:R-:W-:Y:S01]  /*9070*/  IADD3 R142, P3, P4, R37, UR5, R68 ;  /* 0x00000005258e7c10 */ /* 0x001fe2000fc7e044 */
[----:B------:R-:W-:Y:S01]  /*9080*/  UIMAD.WIDE UR4, UR4, 0x2, URZ ;  /* 0x00000002040478a5 */ /* 0x000fe2000f8e023f */
[----:B------:R-:W0:Y:S01]  /*9090*/  LDS.128 R24, [R64] ;  /* 0x0000000040187984 */ /* 0x000e220000000c00 */
[----:B------:R-:W-:Y:S01]  /*90a0*/  IMAD R137, R2, 0x2, R127 ;  /* 0x0000000202897824 */ /* 0x000fe200078e027f */
[----:B------:R-:W-:Y:S01]  /*90b0*/  F2FP.BF16.F32.PACK_AB R37, R44, R49 ;  /* 0x000000312c25723e */ /* 0x000fe200000010ff */
[----:B------:R-:W-:Y:S02]  /*90c0*/  BAR.SYNC.DEFER_BLOCKING 0x0 ;  /* 0x0000000000007b1d */ /* 0x000fe40000010000 */
[----:B------:R-:W-:Y:S01]  /*90d0*/  IMAD R129, R2, 0x2, R137 ;  /* 0x0000000202817824 */ /* 0x000fe200078e0289 */
[----:B------:R-:W-:-:S02]  /*90e0*/  IADD3.X R166, R42, UR5, R69, P3, P4 ;  /* 0x000000052aa67c10 */ /* 0x000fc40009fe8445 */
[-C--:B------:R-:W-:Y:S01]  /*90f0*/  LEA R42, P5, R3, R142.reuse, 0x1 ;  /* 0x0000008e032a7211 */ /* 0x080fe200078a08ff */
[C---:B------:R-:W-:Y:S01]  /*9100*/  IMAD R145, R2.reuse, 0x2, R129 ;  /* 0x0000000202917824 */ /* 0x040fe200078e0281 */
[----:B------:R-:W-:Y:S01]  /*9110*/  LEA R40, P6, R109, R142, 0x1 ;  /* 0x0000008e6d287211 */ /* 0x000fe200078c08ff */
[----:B------:R-:W-:Y:S01]  /*9120*/  ULDC UR4, c[0x0][0x27c] ;  /* 0x00009f0000047ab9 */ /* 0x000fe20000000800 */
[----:B------:R-:W-:Y:S01]  /*9130*/  LEA.HI.X.SX32 R43, R3, R166, 0x1, P5 ;  /* 0x000000a6032b7211 */ /* 0x000fe200028f0eff */
[C---:B------:R-:W-:Y:S01]  /*9140*/  IMAD R147, R2.reuse, 0x2, R145 ;  /* 0x0000000202937824 */ /* 0x040fe200078e0291 */
[----:B------:R-:W-:Y:S01]  /*9150*/  LEA R44, P5, R105, R142, 0x1 ;  /* 0x0000008e692c7211 */ /* 0x000fe200078a08ff */
[----:B------:R-:W-:Y:S01]  /*9160*/  UIMAD UR4, UR7, UR4, URZ ;  /* 0x00000004070472a4 */ /* 0x000fe2000f8e023f */
[-C--:B------:R-:W-:Y:S01]  /*9170*/  LEA.HI.X.SX32 R41, R109, R166.reuse, 0x1, P6 ;  /* 0x000000a66d297211 */ /* 0x080fe200030f0eff */
[C---:B------:R-:W-:Y:S01]  /*9180*/  IMAD R151, R2.reuse, 0x2, R147 ;  /* 0x0000000202977824 */ /* 0x040fe200078e0293 */
[----:B------:R-:W-:Y:S01]  /*9190*/  LEA.HI.X.SX32 R45, R105, R166, 0x1, P5 ;  /* 0x000000a6692d7211 */ /* 0x000fe200028f0eff */
[----:B------:R-:W-:Y:S01]  /*91a0*/  USHF.L.U32 UR7, UR4, 0x2, URZ ;  /* 0x0000000204077899 */ /* 0x000fe2000800063f */
[-C--:B------:R-:W-:Y:S01]  /*91b0*/  LEA R48, P5, R99, R142.reuse, 0x1 ;  /* 0x0000008e63307211 */ /* 0x080fe200078a08ff */
[C---:B------:R-:W-:Y:S01]  /*91c0*/  IMAD R149, R2.reuse, 0x2, R151 ;  /* 0x0000000202957824 */ /* 0x040fe200078e0297 */
[----:B------:R-:W-:Y:S01]  /*91d0*/  LEA R8, P3, R9, R142, 0x1 ;  /* 0x0000008e09087211 */ /* 0x000fe200078608ff */
[----:B------:R-:W-:Y:S01]  /*91e0*/  UIMAD.WIDE UR4, UR4, 0x4, URZ ;  /* 0x00000004040478a5 */ /* 0x000fe2000f8e023f */
[----:B------:R-:W-:Y:S01]  /*91f0*/  LEA.HI.X.SX32 R49, R99, R166, 0x1, P5 ;  /* 0x000000a663317211 */ /* 0x000fe200028f0eff */
[----:B------:R-:W-:Y:S01]  /*9200*/  IMAD R153, R2, 0x2, R149 ;  /* 0x0000000202997824 */ /* 0x000fe200078e0295 */
[----:B------:R-:W-:Y:S01]  /*9210*/  LEA R56, P5, R70, R142, 0x1 ;  /* 0x0000008e46387211 */ /* 0x000fe200078a08ff */
[----:B------:R-:W-:Y:S02]  /*9220*/  STSM.16.M88.4 [R46], R28 ;  /* 0x0000001c2e007844 */ /* 0x000fe40000000200 */
[----:B------:R-:W-:Y:S01]  /*9230*/  IMAD R163, R2, 0x2, R153 ;  /* 0x0000000202a37824 */ /* 0x000fe200078e0299 */
[----:B------:R-:W-:Y:S01]  /*9240*/  LEA.HI.X.SX32 R57, R70, R166, 0x1, P5 ;  /* 0x000000a646397211 */ /* 0x000fe200028f0eff */
[----:B------:R-:W-:Y:S01]  /*9250*/  BAR.SYNC.DEFER_BLOCKING 0x0 ;  /* 0x0000000000007b1d */ /* 0x000fe20000010000 */
[----:B------:R-:W-:Y:S01]  /*9260*/  LEA R68, P5, R71, R142, 0x1 ;  /* 0x0000008e47447211 */ /* 0x000fe200078a08ff */
[----:B------:R-:W-:Y:S01]  /*9270*/  IMAD R165, R2, 0x2, R163 ;  /* 0x0000000202a57824 */ /* 0x000fe200078e02a3 */
[----:B------:R-:W-:-:S02]  /*9280*/  LEA.HI.X.SX32 R9, R9, R166, 0x1, P3 ;  /* 0x000000a609097211 */ /* 0x000fc400018f0eff */
[----:B------:R-:W-:Y:S01]  /*9290*/  LEA.HI.X.SX32 R69, R71, R166, 0x1, P5 ;  /* 0x000000a647457211 */ /* 0x000fe200028f0eff */
[----:B------:R-:W-:Y:S01]  /*92a0*/  IMAD R164, R2, 0x2, R165 ;  /* 0x0000000202a47824 */ /* 0x000fe200078e02a5 */
[-C--:B------:R-:W-:Y:S02]  /*92b0*/  LEA R2, P4, R107, R142.reuse, 0x1 ;  /* 0x0000008e6b027211 */ /* 0x080fe400078808ff */
[----:B------:R-:W-:Y:S02]  /*92c0*/  LEA R76, P5, R77, R142, 0x1 ;  /* 0x0000008e4d4c7211 */ /* 0x000fe400078a08ff */
[-C--:B------:R-:W-:Y:S02]  /*92d0*/  LEA.HI.X.SX32 R3, R107, R166.reuse, 0x1, P4 ;  /* 0x000000a66b037211 */ /* 0x080fe400020f0eff */
[----:B------:R-:W-:Y:S02]  /*92e0*/  LEA.HI.X.SX32 R77, R77, R166, 0x1, P5 ;  /* 0x000000a64d4d7211 */ /* 0x000fe400028f0eff */
[----:B------:R-:W-:-:S04]  /*92f0*/  LEA R84, P5, R85, R142, 0x1 ;  /* 0x0000008e55547211 */ /* 0x000fc800078a08ff */
[----:B------:R-:W-:Y:S02]  /*9300*/  LEA.HI.X.SX32 R85, R85, R166, 0x1, P5 ;  /* 0x000000a655557211 */ /* 0x000fe400028f0eff */
[C---:B------:R-:W-:Y:S01]  /*9310*/  LEA R106, P5, R94.reuse, R142, 0x1 ;  /* 0x0000008e5e6a7211 */ /* 0x040fe200078a08ff */
[----:B------:R-:W5:Y:S03]  /*9320*/  LDS.128 R28, [R64] ;  /* 0x00000000401c7984 */ /* 0x000f660000000c00 */
[----:B------:R-:W-:Y:S01]  /*9330*/  LEA.HI.X.SX32 R107, R94, R166, 0x1, P5 ;  /* 0x000000a65e6b7211 */ /* 0x000fe200028f0eff */
[----:B------:R-:W-:Y:S01]  /*9340*/  BAR.SYNC.DEFER_BLOCKING 0x0 ;  /* 0x0000000000007b1d */ /* 0x000fe20000010000 */
[----:B------:R-:W-:-:S05]  /*9350*/  LEA R94, P5, R90, R142, 0x1 ;  /* 0x0000008e5a5e7211 */ /* 0x000fca00078a08ff */
[----:B------:R-:W-:Y:S02]  /*9360*/  STSM.16.M88.4 [R46], R32 ;  /* 0x000000202e007844 */ /* 0x000fe40000000200 */
[----:B------:R-:W-:Y:S06]  /*9370*/  BAR.SYNC.DEFER_BLOCKING 0x0 ;  /* 0x0000000000007b1d */ /* 0x000fec0000010000 */
[----:B------:R-:W5:Y:S02]  /*9380*/  LDS.128 R32, [R64] ;  /* 0x0000000040207984 */ /* 0x000f640000000c00 */
[----:B------:R-:W-:Y:S06]  /*9390*/  BAR.SYNC.DEFER_BLOCKING 0x0 ;  /* 0x0000000000007b1d */ /* 0x000fec0000010000 */
[----:B------:R1:W-:Y:S02]  /*93a0*/  STSM.16.M88.4 [R46], R36 ;  /* 0x000000242e007844 */ /* 0x0003e40000000200 */
[----:B------:R-:W-:Y:S01]  /*93b0*/  BAR.SYNC.DEFER_BLOCKING 0x0 ;  /* 0x0000000000007b1d */ /* 0x000fe20000010000 */
[----:B-1----:R-:W-:-:S02]  /*93c0*/  LEA R36, P6, R103, R142, 0x1 ;  /* 0x0000008e67247211 */ /* 0x002fc400078c08ff */
[----:B------:R-:W-:Y:S02]  /*93d0*/  LEA R38, P3, R101, R142, 0x1 ;  /* 0x0000008e65267211 */ /* 0x000fe400078608ff */
[----:B------:R-:W-:Y:S02]  /*93e0*/  LEA.HI.X.SX32 R37, R103, R166, 0x1, P6 ;  /* 0x000000a667257211 */ /* 0x000fe400030f0eff */
[-C--:B------:R-:W-:Y:S02]  /*93f0*/  LEA R50, P6, R51, R142.reuse, 0x1 ;  /* 0x0000008e33327211 */ /* 0x080fe400078c08ff */
[----:B------:R-:W-:Y:S02]  /*9400*/  LEA R46, P4, R47, R142, 0x1 ;  /* 0x0000008e2f2e7211 */ /* 0x000fe400078808ff */
[----:B------:R-:W-:Y:S02]  /*9410*/  LEA.HI.X.SX32 R51, R51, R166, 0x1, P6 ;  /* 0x000000a633337211 */ /* 0x000fe400030f0eff */
[----:B------:R-:W-:Y:S01]  /*9420*/  LEA R58, P6, R59, R142, 0x1 ;  /* 0x0000008e3b3a7211 */ /* 0x000fe200078c08ff */
[----:B------:R-:W-:Y:S01]  /*9430*/  STG.E.U16 desc[UR18][R42.64], R4 ;  /* 0x000000042a007986 */ /* 0x000fe2000c101512 */
[----:B------:R-:W-:-:S02]  /*9440*/  LEA.HI.X.SX32 R39, R101, R166, 0x1, P3 ;  /* 0x000000a665277211 */ /* 0x000fc400018f0eff */
[----:B------:R-:W-:Y:S01]  /*9450*/  LEA.HI.X.SX32 R59, R59, R166, 0x1, P6 ;  /* 0x000000a63b3b7211 */ /* 0x000fe200030f0eff */
[----:B------:R-:W-:Y:S01]  /*9460*/  STG.E.U16 desc[UR18][R40.64], R5 ;  /* 0x0000000528007986 */ /* 0x000fe2000c101512 */
[-C--:B------:R-:W-:Y:S02]  /*9470*/  LEA R70, P6, R78, R142.reuse, 0x1 ;  /* 0x0000008e4e467211 */ /* 0x080fe400078c08ff */
[----:B------:R-:W-:Y:S01]  /*9480*/  LEA R52, P3, R66, R142, 0x1 ;  /* 0x0000008e42347211 */ /* 0x000fe200078608ff */
[----:B------:R1:W-:Y:S01]  /*9490*/  STG.E.U16 desc[UR18][R8.64], R6 ;  /* 0x0000000608007986 */ /* 0x0003e2000c101512 */
[----:B------:R-:W-:Y:S02]  /*94a0*/  LEA.HI.X.SX32 R71, R78, R166, 0x1, P6 ;  /* 0x000000a64e477211 */ /* 0x000fe400030f0eff */
[----:B------:R-:W-:Y:S01]  /*94b0*/  LEA R78, P6, R79, R142, 0x1 ;  /* 0x0000008e4f4e7211 */ /* 0x000fe200078c08ff */
[----:B------:R2:W-:Y:S01]  /*94c0*/  STG.E.U16 desc[UR18][R2.64], R7 ;  /* 0x0000000702007986 */ /* 0x0005e2000c101512 */
[----:B------:R-:W-:-:S02]  /*94d0*/  LEA.HI.X.SX32 R47, R47, R166, 0x1, P4 ;  /* 0x000000a62f2f7211 */ /* 0x000fc400020f0eff */
[----:B------:R-:W-:Y:S02]  /*94e0*/  LEA.HI.X.SX32 R79, R79, R166, 0x1, P6 ;  /* 0x000000a64f4f7211 */ /* 0x000fe400030f0eff */
[-C--:B------:R-:W-:Y:S02]  /*94f0*/  LEA R100, P6, R97, R142.reuse, 0x1 ;  /* 0x0000008e61647211 */ /* 0x080fe400078c08ff */
[----:B------:R-:W-:Y:S02]  /*9500*/  LEA R54, P4, R55, R142, 0x1 ;  /* 0x0000008e37367211 */ /* 0x000fe400078808ff */
[----:B------:R-:W-:Y:S02]  /*9510*/  LEA.HI.X.SX32 R101, R97, R166, 0x1, P6 ;  /* 0x000000a661657211 */ /* 0x000fe400030f0eff */
[----:B------:R-:W-:Y:S02]  /*9520*/  LEA R108, P6, R93, R142, 0x1 ;  /* 0x0000008e5d6c7211 */ /* 0x000fe400078c08ff */
[----:B------:R-:W-:-:S02]  /*9530*/  LEA.HI.X.SX32 R53, R66, R166, 0x1, P3 ;  /* 0x000000a642357211 */ /* 0x000fc400018f0eff */
[----:B------:R-:W-:Y:S02]  /*9540*/  LEA.HI.X.SX32 R109, R93, R166, 0x1, P6 ;  /* 0x000000a65d6d7211 */ /* 0x000fe400030f0eff */
[-C--:B------:R-:W-:Y:S02]  /*9550*/  LEA R156, P6, R89, R142.reuse, 0x1 ;  /* 0x0000008e599c7211 */ /* 0x080fe400078c08ff */
[----:B------:R-:W-:Y:S02]  /*9560*/  LEA R60, P3, R74, R142, 0x1 ;  /* 0x0000008e4a3c7211 */ /* 0x000fe400078608ff */
[----:B------:R-:W-:Y:S02]  /*9570*/  LEA.HI.X.SX32 R55, R55, R166, 0x1, P4 ;  /* 0x000000a637377211 */ /* 0x000fe400020f0eff */
[----:B------:R-:W-:Y:S02]  /*9580*/  LEA R66, P4, R67, R142, 0x1 ;  /* 0x0000008e43427211 */ /* 0x000fe400078808ff */
[----:B------:R-:W-:-:S02]  /*9590*/  LEA.HI.X.SX32 R157, R89, R166, 0x1, P6 ;  /* 0x000000a6599d7211 */ /* 0x000fc400030f0eff */
[----:B------:R-:W-:Y:S02]  /*95a0*/  LEA R160, P6, R65, R142, 0x1 ;  /* 0x0000008e41a07211 */ /* 0x000fe400078c08ff */
[----:B------:R-:W-:Y:S02]  /*95b0*/  LEA.HI.X.SX32 R61, R74, R166, 0x1, P3 ;  /* 0x000000a64a3d7211 */ /* 0x000fe400018f0eff */
[----:B------:R-:W-:Y:S02]  /*95c0*/  LEA R72, P3, R73, R142, 0x1 ;  /* 0x0000008e49487211 */ /* 0x000fe400078608ff */
[----:B------:R-:W-:Y:S02]  /*95d0*/  LEA.HI.X.SX32 R67, R67, R166, 0x1, P4 ;  /* 0x000000a643437211 */ /* 0x000fe400020f0eff */
[----:B-1----:R-:W-:Y:S02]  /*95e0*/  PRMT R9, R4, 0x7632, R9 ;  /* 0x0000763204097816 */ /* 0x002fe40000000009 */
[----:B------:R-:W-:-:S02]  /*95f0*/  LEA R74, P4, R75, R142, 0x1 ;  /* 0x0000008e4b4a7211 */ /* 0x000fc400078808ff */
[----:B------:R-:W-:Y:S01]  /*9600*/  PRMT R41, R5, 0x7632, R41 ;  /* 0x0000763205297816 */ /* 0x000fe20000000029 */
[----:B------:R1:W-:Y:S01]  /*9610*/  STG.E.U16 desc[UR18][R44.64], R9 ;  /* 0x000000092c007986 */ /* 0x0003e2000c101512 */
[-C--:B------:R-:W-:Y:S02]  /*9620*/  LEA.HI.X.SX32 R161, R65, R166.reuse, 0x1, P6 ;  /* 0x000000a641a17211 */ /* 0x080fe400030f0eff */
[----:B------:R-:W-:Y:S01]  /*9630*/  PRMT R43, R6, 0x7632, R43 ;  /* 0x00007632062b7816 */ /* 0x000fe2000000002b */
[----:B------:R-:W-:Y:S01]  /*9640*/  STG.E.U16 desc[UR18][R36.64], R41 ;  /* 0x0000002924007986 */ /* 0x000fe2000c101512 */
[----:B------:R-:W-:Y:S01]  /*9650*/  PRMT R65, R7, 0x7632, R65 ;  /* 0x0000763207417816 */ /* 0x000fe20000000041 */
[----:B--2---:R-:W-:Y:S01]  /*9660*/  IMAD.SHL.U32 R7, R178, 0x2, RZ ;  /* 0x00000002b2077824 */ /* 0x004fe200078e00ff */
[----:B------:R-:W-:Y:S01]  /*9670*/  LEA.HI.X.SX32 R73, R73, R166, 0x1, P3 ;  /* 0x000000a649497211 */ /* 0x000fe200018f0eff */
[----:B------:R3:W-:Y:S01]  /*9680*/  STG.E.U16 desc[UR18][R38.64], R43 ;  /* 0x0000002b26007986 */ /* 0x0007e2000c101512 */
[----:B------:R-:W-:Y:S01]  /*9690*/  LEA R80, P3, R81, R142, 0x1 ;  /* 0x0000008e51507211 */ /* 0x000fe200078608ff */
[----:B------:R-:W-:Y:S01]  /*96a0*/  IMAD.HI R6, R176, 0x4, RZ ;  /* 0x00000004b0067827 */ /* 0x000fe200078e02ff */
[----:B------:R-:W-:Y:S01]  /*96b0*/  LEA.HI.X.SX32 R75, R75, R166, 0x1, P4 ;  /* 0x000000a64b4b7211 */ /* 0x000fe200020f0eff */
[----:B------:R-:W-:Y:S01]  /*96c0*/  STG.E.U16 desc[UR18][R46.64], R65 ;  /* 0x000000412e007986 */ /* 0x000fe2000c101512 */
[----:B------:R-:W-:Y:S01]  /*96d0*/  LEA R82, P4, R83, R142, 0x1 ;  /* 0x0000008e53527211 */ /* 0x000fe200078808ff */
[----:B-1----:R-:W1:Y:S01]  /*96e0*/  LDC.64 R8, c[0x0][0x230] ;  /* 0x00008c00ff087b82 */ /* 0x002e620000000a00 */
[----:B------:R-:W-:Y:S01]  /*96f0*/  PRMT R3, R12, 0x7632, R3 ;  /* 0x000076320c037816 */ /* 0x000fe20000000003 */
[----:B------:R-:W-:Y:S01]  /*9700*/  STG.E.U16 desc[UR18][R48.64], R12 ;  /* 0x0000000c30007986 */ /* 0x000fe2000c101512 */
[----:B------:R-:W-:-:S02]  /*9710*/  LEA.HI.X.SX32 R81, R81, R166, 0x1, P3 ;  /* 0x000000a651517211 */ /* 0x000fc400018f0eff */
[----:B------:R-:W-:Y:S01]  /*9720*/  PRMT R4, R13, 0x7632, R4 ;  /* 0x000076320d047816 */ /* 0x000fe20000000004 */
[----:B------:R-:W-:Y:S01]  /*9730*/  STG.E.U16 desc[UR18][R50.64], R13 ;  /* 0x0000000d32007986 */ /* 0x000fe2000c101512 */
[----:B------:R-:W-:Y:S02]  /*9740*/  LEA R102, P3, R96, R142, 0x1 ;  /* 0x0000008e60667211 */ /* 0x000fe400078608ff */
[----:B------:R-:W-:Y:S01]  /*9750*/  LEA.HI.X.SX32 R83, R83, R166, 0x1, P4 ;  /* 0x000000a653537211 */ /* 0x000fe200020f0eff */
[----:B------:R4:W-:Y:S01]  /*9760*/  STG.E.U16 desc[UR18][R52.64], R14 ;  /* 0x0000000e34007986 */ /* 0x0009e2000c101512 */
[----:B------:R-:W-:Y:S02]  /*9770*/  PRMT R5, R14, 0x7632, R5 ;  /* 0x000076320e057816 */ /* 0x000fe40000000005 */
[----:B------:R-:W-:Y:S01]  /*9780*/  LEA R104, P4, R95, R142, 0x1 ;  /* 0x0000008e5f687211 */ /* 0x000fe200078808ff */
[----:B------:R2:W-:Y:S01]  /*9790*/  STG.E.U16 desc[UR18][R54.64], R15 ;  /* 0x0000000f36007986 */ /* 0x0005e2000c101512 */
[----:B------:R-:W-:-:S02]  /*97a0*/  PRMT R2, R15, 0x7632, R2 ;  /* 0x000076320f027816 */ /* 0x000fc40000000002 */
[----:B------:R-:W-:Y:S01]  /*97b0*/  LEA.HI.X.SX32 R103, R96, R166, 0x1, P3 ;  /* 0x000000a660677211 */ /* 0x000fe200018f0eff */
[----:B------:R-:W-:Y:S01]  /*97c0*/  STG.E.U16 desc[UR18][R56.64], R3 ;  /* 0x0000000338007986 */ /* 0x000fe2000c101512 */
[----:B------:R-:W-:Y:S02]  /*97d0*/  LEA R96, P3, R92, R142, 0x1 ;  /* 0x0000008e5c607211 */ /* 0x000fe400078608ff */
[----:B------:R-:W-:Y:S01]  /*97e0*/  LEA.HI.X.SX32 R105, R95, R166, 0x1, P4 ;  /* 0x000000a65f697211 */ /* 0x000fe200020f0eff */
[----:B------:R-:W-:Y:S01]  /*97f0*/  STG.E.U16 desc[UR18][R58.64], R4 ;  /* 0x000000043a007986 */ /* 0x000fe2000c101512 */
[----:B------:R-:W-:Y:S02]  /*9800*/  LEA R154, P4, R91, R142, 0x1 ;  /* 0x0000008e5b9a7211 */ /* 0x000fe400078808ff */
[----:B---3--:R-:W-:Y:S01]  /*9810*/  PRMT R38, R16, 0x7632, R38 ;  /* 0x0000763210267816 */ /* 0x008fe20000000026 */
[----:B------:R-:W-:Y:S01]  /*9820*/  STG.E.U16 desc[UR18][R60.64], R5 ;  /* 0x000000053c007986 */ /* 0x000fe2000c101512 */
[----:B------:R-:W-:-:S02]  /*9830*/  PRMT R39, R17, 0x7632, R39 ;  /* 0x0000763211277816 */ /* 0x000fc40000000027 */
[----:B------:R-:W-:Y:S01]  /*9840*/  LEA.HI.X.SX32 R97, R92, R166, 0x1, P3 ;  /* 0x000000a65c617211 */ /* 0x000fe200018f0eff */
[----:B------:R-:W-:Y:S01]  /*9850*/  STG.E.U16 desc[UR18][R66.64], R2 ;  /* 0x0000000242007986 */ /* 0x000fe2000c101512 */
[----:B------:R-:W-:Y:S02]  /*9860*/  PRMT R40, R18, 0x7632, R40 ;  /* 0x0000763212287816 */ /* 0x000fe40000000028 */
[----:B------:R-:W-:Y:S01]  /*9870*/  LEA R92, P3, R88, R142, 0x1 ;  /* 0x0000008e585c7211 */ /* 0x000fe200078608ff */
[----:B------:R-:W3:Y:S01]  /*9880*/  LDS.128 R64, [R64] ;  /* 0x0000000040407984 */ /* 0x000ee20000000c00 */
[----:B------:R-:W-:Y:S02]  /*9890*/  LEA.HI.X.SX32 R155, R91, R166, 0x1, P4 ;  /* 0x000000a65b9b7211 */ /* 0x000fe400020f0eff */
[----:B------:R-:W-:Y:S01]  /*98a0*/  PRMT R41, R19, 0x7632, R41 ;  /* 0x0000763213297816 */ /* 0x000fe20000000029 */
[----:B------:R-:W-:Y:S01]  /*98b0*/  STG.E.U16 desc[UR18][R68.64], R16 ;  /* 0x0000001044007986 */ /* 0x000fe2000c101512 */
[----:B------:R-:W-:-:S02]  /*98c0*/  LEA R158, P4, R87, R142, 0x1 ;  /* 0x0000008e579e7211 */ /* 0x000fc400078808ff */
[----:B------:R-:W-:Y:S01]  /*98d0*/  LEA.HI.X.SX32 R95, R90, R166, 0x1, P5 ;  /* 0x000000a65a5f7211 */ /* 0x000fe200028f0eff */
[----:B------:R-:W-:Y:S01]  /*98e0*/  STG.E.U16 desc[UR18][R70.64], R17 ;  /* 0x0000001146007986 */ /* 0x000fe2000c101512 */
[----:B------:R-:W-:Y:S02]  /*98f0*/  LEA R90, P5, R86, R142, 0x1 ;  /* 0x0000008e565a7211 */ /* 0x000fe400078a08ff */
[----:B------:R-:W-:Y:S01]  /*9900*/  LEA.HI.X.SX32 R93, R88, R166, 0x1, P3 ;  /* 0x000000a6585d7211 */ /* 0x000fe200018f0eff */
[----:B------:R-:W-:Y:S01]  /*9910*/  STG.E.U16 desc[UR18][R72.64], R18 ;  /* 0x0000001248007986 */ /* 0x000fe2000c101512 */
[----:B------:R-:W-:Y:S02]  /*9920*/  LEA R88, P3, R98, R142, 0x1 ;  /* 0x0000008e62587211 */ /* 0x000fe400078608ff */
[----:B------:R-:W-:Y:S01]  /*9930*/  LEA.HI.X.SX32 R159, R87, R166, 0x1, P4 ;  /* 0x000000a6579f7211 */ /* 0x000fe200020f0eff */
[----:B------:R-:W-:Y:S01]  /*9940*/  STG.E.U16 desc[UR18][R74.64], R19 ;  /* 0x000000134a007986 */ /* 0x000fe2000c101512 */
[----:B----4-:R-:W-:-:S02]  /*9950*/  PRMT R53, R20, 0x7632, R53 ;  /* 0x0000763214357816 */ /* 0x010fc40000000035 */
[----:B------:R-:W-:Y:S01]  /*9960*/  LEA R110, P4, R111, R142, 0x1 ;  /* 0x0000008e6f6e7211 */ /* 0x000fe200078808ff */
[----:B------:R4:W-:Y:S01]  /*9970*/  STG.E.U16 desc[UR18][R76.64], R38 ;  /* 0x000000264c007986 */ /* 0x0009e2000c101512 */
[----:B--2---:R-:W-:Y:S02]  /*9980*/  PRMT R54, R21, 0x7632, R54 ;  /* 0x0000763215367816 */ /* 0x004fe40000000036 */
[----:B------:R-:W-:Y:S01]  /*9990*/  LEA.HI.X.SX32 R91, R86, R166, 0x1, P5 ;  /* 0x000000a6565b7211 */ /* 0x000fe200028f0eff */
[----:B------:R-:W-:Y:S01]  /*99a0*/  STG.E.U16 desc[UR18][R78.64], R39 ;  /* 0x000000274e007986 */ /* 0x000fe2000c101512 */
[----:B------:R-:W-:Y:S02]  /*99b0*/  PRMT R48, R22, 0x7632, R48 ;  /* 0x0000763216307816 */ /* 0x000fe40000000030 */
[-C--:B------:R-:W-:Y:S01]  /*99c0*/  LEA R112, P5, R113, R142.reuse, 0x1 ;  /* 0x0000008e71707211 */ /* 0x080fe200078a08ff */
[----:B------:R2:W-:Y:S01]  /*99d0*/  STG.E.U16 desc[UR18][R80.64], R40 ;  /* 0x0000002850007986 */ /* 0x0005e2000c101512 */
[----:B------:R-:W-:-:S02]  /*99e0*/  LEA R86, P6, R115, R142, 0x1 ;  /* 0x0000008e73567211 */ /* 0x000fc400078c08ff */
[----:B------:R-:W-:Y:S01]  /*99f0*/  LEA.HI.X.SX32 R89, R98, R166, 0x1, P3 ;  /* 0x000000a662597211 */ /* 0x000fe200018f0eff */
[----:B------:R-:W-:Y:S01]  /*9a00*/  STG.E.U16 desc[UR18][R82.64], R41 ;  /* 0x0000002952007986 */ /* 0x000fe2000c101512 */
[----:B----4-:R-:W-:Y:S02]  /*9a10*/  PRMT R77, R23, 0x7632, R77 ;  /* 0x00007632174d7816 */ /* 0x010fe4000000004d */
[----:B------:R-:W-:Y:S01]  /*9a20*/  LEA R98, P3, R117, R142, 0x1 ;  /* 0x0000008e75627211 */ /* 0x000fe200078608ff */
[----:B------:R-:W-:Y:S01]  /*9a30*/  STG.E.U16 desc[UR18][R84.64], R20 ;  /* 0x0000001454007986 */ /* 0x000fe2000c101512 */
[----:B------:R-:W-:Y:S02]  /*9a40*/  LEA.HI.X.SX32 R111, R111, R166, 0x1, P4 ;  /* 0x000000a66f6f7211 */ /* 0x000fe400020f0eff */
[----:B------:R-:W-:Y:S01]  /*9a50*/  LEA R114, P4, R119, R142, 0x1 ;  /* 0x0000008e77727211 */ /* 0x000fe200078808ff */
[----:B------:R-:W-:Y:S01]  /*9a60*/  STG.E.U16 desc[UR18][R100.64], R21 ;  /* 0x0000001564007986 */ /* 0x000fe2000c101512 */
[----:B------:R-:W-:-:S02]  /*9a70*/  LEA.HI.X.SX32 R113, R113, R166, 0x1, P5 ;  /* 0x000000a671717211 */ /* 0x000fc400028f0eff */
[----:B------:R-:W-:Y:S01]  /*9a80*/  LEA R116, P5, R121, R142, 0x1 ;  /* 0x0000008e79747211 */ /* 0x000fe200078a08ff */
[----:B------:R-:W-:Y:S01]  /*9a90*/  STG.E.U16 desc[UR18][R102.64], R22 ;  /* 0x0000001666007986 */ /* 0x000fe2000c101512 */
[----:B------:R-:W-:Y:S02]  /*9aa0*/  LEA.HI.X.SX32 R87, R115, R166, 0x1, P6 ;  /* 0x000000a673577211 */ /* 0x000fe400030f0eff */
[----:B0-----:R-:W-:Y:S01]  /*9ab0*/  PRMT R45, R24, 0x7632, R45 ;  /* 0x00007632182d7816 */ /* 0x001fe2000000002d */
[----:B------:R-:W-:Y:S01]  /*9ac0*/  STG.E.U16 desc[UR18][R104.64], R23 ;  /* 0x0000001768007986 */ /* 0x000fe2000c101512 */
[----:B------:R-:W-:Y:S02]  /*9ad0*/  LEA R118, P6, R141, R142, 0x1 ;  /* 0x0000008e8d767211 */ /* 0x000fe400078c08ff */
[----:B------:R-:W-:Y:S01]  /*9ae0*/  LEA.HI.X.SX32 R99, R117, R166, 0x1, P3 ;  /* 0x000000a675637211 */ /* 0x000fe200018f0eff */
[----:B------:R-:W-:Y:S01]  /*9af0*/  STG.E.U16 desc[UR18][R106.64], R53 ;  /* 0x000000356a007986 */ /* 0x000fe2000c101512 */
[----:B--2---:R-:W-:-:S02]  /*9b00*/  PRMT R80, R25, 0x7632, R80 ;  /* 0x0000763219507816 */ /* 0x004fc40000000050 */
[----:B------:R-:W-:Y:S01]  /*9b10*/  LEA R120, P3, R143, R142, 0x1 ;  /* 0x0000008e8f787211 */ /* 0x000fe200078608ff */
[----:B------:R-:W-:Y:S01]  /*9b20*/  STG.E.U16 desc[UR18][R108.64], R54 ;  /* 0x000000366c007986 */ /* 0x000fe2000c101512 */
[----:B------:R-:W-:Y:S02]  /*9b30*/  LEA.HI.X.SX32 R115, R119, R166, 0x1, P4 ;  /* 0x000000a677737211 */ /* 0x000fe400020f0eff */
[----:B------:R-:W-:Y:S01]  /*9b40*/  PRMT R44, R26, 0x7632, R44 ;  /* 0x000076321a2c7816 */ /* 0x000fe2000000002c */
[----:B------:R-:W-:Y:S01]  /*9b50*/  STG.E.U16 desc[UR18][R96.64], R48 ;  /* 0x0000003060007986 */ /* 0x000fe2000c101512 */
[----:B------:R-:W-:Y:S02]  /*9b60*/  LEA R138, P4, R139, R142, 0x1 ;  /* 0x0000008e8b8a7211 */ /* 0x000fe400078808ff */
[----:B------:R-:W-:Y:S01]  /*9b70*/  PRMT R55, R27, 0x7632, R55 ;  /* 0x000076321b377816 */ /* 0x000fe20000000037 */
[----:B------:R-:W-:Y:S01]  /*9b80*/  STG.E.U16 desc[UR18][R154.64], R77 ;  /* 0x0000004d9a007986 */ /* 0x000fe2000c101512 */
[----:B------:R-:W-:-:S02]  /*9b90*/  LEA.HI.X.SX32 R117, R121, R166, 0x1, P5 ;  /* 0x000000a679757211 */ /* 0x000fc400028f0eff */
[----:B------:R-:W-:Y:S01]  /*9ba0*/  LEA R130, P5, R131, R142, 0x1 ;  /* 0x0000008e83827211 */ /* 0x000fe200078a08ff */
[----:B------:R-:W-:Y:S01]  /*9bb0*/  STG.E.U16 desc[UR18][R94.64], R24 ;  /* 0x000000185e007986 */ /* 0x000fe2000c101512 */
[----:B------:R-:W-:Y:S02]  /*9bc0*/  LEA.HI.X.SX32 R119, R141, R166, 0x1, P6 ;  /* 0x000000a68d777211 */ /* 0x000fe400030f0eff */
        /* <DEDUP_REMOVED lines=8> */
[----:B-----5:R-:W-:Y:S02]  /*9c50*/  PRMT R58, R28, 0x7632, R58 ;  /* 0x000076321c3a7816 */ /* 0x020fe4000000003a */
[----:B------:R-:W-:Y:S01]  /*9c60*/  LEA.HI.X.SX32 R131, R131, R166, 0x1, P5 ;  /* 0x000000a683837211 */ /* 0x000fe200028f0eff */
[----:B------:R-:W-:Y:S01]  /*9c70*/  STG.E.U16 desc[UR18][R90.64], R45 ;  /* 0x0000002d5a007986 */ /* 0x000fe2000c101512 */
[----:B------:R-:W-:Y:S02]  /*9c80*/  PRMT R59, R29, 0x7632, R59 ;  /* 0x000076321d3b7816 */ /* 0x000fe4000000003b */
[----:B------:R-:W-:Y:S01]  /*9c90*/  LEA R134, P5, R135, R142, 0x1 ;  /* 0x0000008e87867211 */ /* 0x000fe200078a08ff */
[----:B------:R-:W-:Y:S01]  /*9ca0*/  STG.E.U16 desc[UR18][R160.64], R80 ;  /* 0x00000050a0007986 */ /* 0x000fe2000c101512 */
[----:B------:R-:W-:-:S02]  /*9cb0*/  LEA.HI.X.SX32 R123, R123, R166, 0x1, P6 ;  /* 0x000000a67b7b7211 */ /* 0x000fc400030f0eff */
[----:B------:R-:W-:Y:S01]  /*9cc0*/  PRMT R60, R30, 0x7632, R60 ;  /* 0x000076321e3c7816 */ /* 0x000fe2000000003c */
[----:B------:R-:W-:Y:S01]  /*9cd0*/  STG.E.U16 desc[UR18][R88.64], R44 ;  /* 0x0000002c58007986 */ /* 0x000fe2000c101512 */
[----:B------:R-:W-:Y:S02]  /*9ce0*/  LEA R126, P6, R127, R142, 0x1 ;  /* 0x0000008e7f7e7211 */ /* 0x000fe400078c08ff */
[----:B------:R-:W-:Y:S01]  /*9cf0*/  LEA.HI.X.SX32 R133, R133, R166, 0x1, P3 ;  /* 0x000000a685857211 */ /* 0x000fe200018f0eff */
[----:B------:R-:W-:Y:S01]  /*9d00*/  STG.E.U16 desc[UR18][R110.64], R55 ;  /* 0x000000376e007986 */ /* 0x000fe2000c101512 */
[----:B------:R-:W-:Y:S02]  /*9d10*/  PRMT R69, R31, 0x7632, R69 ;  /* 0x000076321f457816 */ /* 0x000fe40000000045 */
[----:B------:R-:W-:Y:S01]  /*9d20*/  LEA R136, P3, R137, R142, 0x1 ;  /* 0x0000008e89887211 */ /* 0x000fe200078608ff */
        /* <DEDUP_REMOVED lines=19> */
[----:B------:R-:W-:-:S02]  /*9e60*/  PRMT R68, R34, 0x7632, R68 ;  /* 0x0000763222447816 */ /* 0x000fc40000000044 */
[----:B------:R-:W-:Y:S01]  /*9e70*/  LEA.HI.X.SX32 R141, R145, R166, 0x1, P5 ;  /* 0x000000a6918d7211 */ /* 0x000fe200028f0eff */
[----:B------:R-:W-:Y:S01]  /*9e80*/  STG.E.U16 desc[UR18][R138.64], R69 ;  /* 0x000000458a007986 */ /* 0x000fe2000c101512 */
[----:B------:R-:W-:Y:S02]  /*9e90*/  PRMT R4, R35, 0x7632, R4 ;  /* 0x0000763223047816 */ /* 0x000fe40000000004 */
        /* <DEDUP_REMOVED lines=11> */
[-C--:B------:R-:W-:Y:S02]  /*9f50*/  LEA.HI.X.SX32 R149, R153, R166.reuse, 0x1, P5 ;  /* 0x000000a699957211 */ /* 0x080fe400028f0eff */
[----:B---3--:R-:W-:Y:S01]  /*9f60*/  PRMT R74, R64, 0x7632, R74 ;  /* 0x00007632404a7816 */ /* 0x008fe2000000004a */
[----:B------:R0:W-:Y:S01]  /*9f70*/  STG.E.U16 desc[UR18][R134.64], R2 ;  /* 0x0000000286007986 */ /* 0x0001e2000c101512 */
[----:B------:R-:W-:-:S02]  /*9f80*/  LEA.HI.X.SX32 R153, R163, R166, 0x1, P6 ;  /* 0x000000a6a3997211 */ /* 0x000fc400030f0eff */
[----:B------:R-:W-:Y:S01]  /*9f90*/  PRMT R76, R65, 0x7632, R76 ;  /* 0x00007632414c7816 */ /* 0x000fe2000000004c */
[----:B------:R2:W-:Y:S01]  /*9fa0*/  STG.E.U16 desc[UR18][R126.64], R3 ;  /* 0x000000037e007986 */ /* 0x0005e2000c101512 */
[-C--:B------:R-:W-:Y:S02]  /*9fb0*/  LEA.HI.X.SX32 R163, R165, R166.reuse, 0x1, P3 ;  /* 0x000000a6a5a37211 */ /* 0x080fe400018f0eff */
[----:B------:R-:W-:Y:S01]  /*9fc0*/  PRMT R81, R66, 0x7632, R81 ;  /* 0x0000763242517816 */ /* 0x000fe20000000051 */
[----:B------:R-:W-:Y:S01]  /*9fd0*/  STG.E.U16 desc[UR18][R136.64], R68 ;  /* 0x0000004488007986 */ /* 0x000fe2000c101512 */
[----:B------:R-:W-:Y:S02]  /*9fe0*/  LEA.HI.X.SX32 R143, R164, R166, 0x1, P4 ;  /* 0x000000a6a48f7211 */ /* 0x000fe400020f0eff */
[----:B------:R-:W-:Y:S01]  /*9ff0*/  PRMT R71, R67, 0x7632, R71 ;  /* 0x0000763243477816 */ /* 0x000fe20000000047 */
[----:B------:R3:W-:Y:S01]  /*a000*/  STG.E.U16 desc[UR18][R128.64], R4 ;  /* 0x0000000480007986 */ /* 0x0007e2000c101512 */
[----:B0-----:R-:W-:-:S02]  /*a010*/  FSEL R2, R63, -INF , P2 ;  /* 0xff8000003f027808 */ /* 0x001fc40001000000 */
[----:B------:R-:W-:Y:S01]  /*a020*/  LOP3.LUT R7, R7, 0xf8, RZ, 0xc0, !PT ;  /* 0x000000f807077812 */ /* 0x000fe200078ec0ff */
[----:B------:R0:W-:Y:S01]  /*a030*/  STG.E.U16 desc[UR18][R140.64], R64 ;  /* 0x000000408c007986 */ /* 0x0001e2000c101512 */
[----:B--2---:R-:W-:-:S03]  /*a040*/  FSEL R3, R62, -INF , P1 ;  /* 0xff8000003e037808 */ /* 0x004fc60000800000 */
[----:B------:R0:W-:Y:S02]  /*a050*/  STG.E.U16 desc[UR18][R144.64], R65 ;  /* 0x0000004190007986 */ /* 0x0001e4000c101512 */
[----:B------:R-:W-:Y:S01]  /*a060*/  FFMA R5, R3, 0.69314718246459960938, R10 ;  /* 0x3f31721803057823 */ /* 0x000fe2000000000a */
[----:B------:R-:W-:Y:S01]  /*a070*/  IMAD.SHL.U32 R3, R176, 0x4, RZ ;  /* 0x00000004b0037824 */ /* 0x000fe200078e00ff */
[----:B------:R0:W-:Y:S01]  /*a080*/  STG.E.U16 desc[UR18][R150.64], R66 ;  /* 0x0000004296007986 */ /* 0x0001e2000c101512 */
[----:B---3--:R-:W-:-:S03]  /*a090*/  FFMA R4, R2, 0.69314718246459960938, R11 ;  /* 0x3f31721802047823 */ /* 0x008fc6000000000b */
[----:B------:R0:W-:Y:S01]  /*a0a0*/  STG.E.U16 desc[UR18][R146.64], R67 ;  /* 0x0000004392007986 */ /* 0x0001e2000c101512 */
[----:B-1----:R-:W-:-:S03]  /*a0b0*/  IADD3 R2, P1, P2, R3, UR7, R8 ;  /* 0x0000000703027c10 */ /* 0x002fc6000fa3e008 */
[----:B------:R0:W-:Y:S01]  /*a0c0*/  STG.E.U16 desc[UR18][R148.64], R74 ;  /* 0x0000004a94007986 */ /* 0x0001e2000c101512 */
[----:B------:R-:W-:-:S03]  /*a0d0*/  IADD3.X R3, R6, UR5, R9, P1, P2 ;  /* 0x0000000506037c10 */ /* 0x000fc60008fe4409 */
[----:B------:R0:W-:Y:S04]  /*a0e0*/  STG.E.U16 desc[UR18][R152.64], R76 ;  /* 0x0000004c98007986 */ /* 0x0001e8000c101512 */
[----:B------:R0:W-:Y:S04]  /*a0f0*/  STG.E.U16 desc[UR18][R162.64], R81 ;  /* 0x00000051a2007986 */ /* 0x0001e8000c101512 */
[----:B------:R0:W-:Y:S01]  /*a100*/  STG.E.U16 desc[UR18][R142.64], R71 ;  /* 0x000000478e007986 */ /* 0x0001e2000c101512 */
[----:B------:R-:W-:Y:S06]  /*a110*/  BAR.SYNC.DEFER_BLOCKING 0x0 ;  /* 0x0000000000007b1d */ /* 0x000fec0000010000 */
[----:B------:R0:W-:Y:S02]  /*a120*/  STS.64 [R7+UR16], R4 ;  /* 0x0000000407007988 */ /* 0x0001e40008000a10 */
[----:B------:R-:W-:Y:S06]  /*a130*/  BAR.SYNC.DEFER_BLOCKING 0x0 ;  /* 0x0000000000007b1d */ /* 0x000fec0000010000 */
[----:B------:R-:W-:Y:S05]  /*a140*/  @P0 EXIT ;  /* 0x000000000000094d */ /* 0x000fea0003800000 */
[----:B0-----:R-:W0:Y:S04]  /*a150*/  LDS R5, [R0] ;  /* 0x0000000000057984 */ /* 0x001e280000000800 */
[----:B0-----:R-:W-:Y:S01]  /*a160*/  STG.E desc[UR18][R2.64], R5 ;  /* 0x0000000502007986 */ /* 0x001fe2000c101912 */
[----:B------:R-:W-:Y:S05]  /*a170*/  EXIT ;  /* 0x000000000000794d */ /* 0x000fea0003800000 */
.L_x_2:
[----:B------:R-:W-:-:S00]  /*a180*/  BRA `(.L_x_2) ;  /* 0xfffffffc00fc7947 */ /* 0x000fc0000383ffff */
[----:B------:R-:W-:-:S00]  /*a190*/  NOP ;  /* 0x0000000000007918 */ /* 0x000fc00000000000 */
        /* <DEDUP_REMOVED lines=14> */
.L_x_3:


//--------------------- .nv.global.init           --------------------------
	.section	.nv.global.init,"aw",@progbits
.nv.global.init:
	.type		_$_str,@object
	.size		_$_str,(.L_0 - _$_str)
_$_str:
        /*0000*/ 	.byte	0x5f, 0x5f, 0x43, 0x55, 0x44, 0x41, 0x5f, 0x46, 0x54, 0x5a, 0x00
.L_0:


//--------------------- .nv.shared.attn_fwd       --------------------------
	.section	.nv.shared.attn_fwd,"aw",@nobits
	.sectionflags	@""
	.align	16
	.zero		1024


//--------------------- .nv.shared.reserved.0     --------------------------
	.section	.nv.shared.reserved.0,"aw",@nobits
	.weak		__nv_reservedSMEM_offset_0_alias
	.size		__nv_reservedSMEM_offset_0_alias, 0, 0
	.other		__nv_reservedSMEM_offset_0_alias,@"STO_CUDA_RESERVED_SHARED STV_DEFAULT"
__nv_reservedSMEM_offset_0_alias:
	.zero		0


//--------------------- .nv.constant0.attn_fwd    --------------------------
	.section	.nv.constant0.attn_fwd,"a",@progbits
	.sectionflags	@""
	.align	4
.nv.constant0.attn_fwd:
	.zero		664


//--------------------- SYMBOLS --------------------------

	.type		.nv.reservedSmem.offset0,@object
	.size		.nv.reservedSmem.offset0,0x4
